//
// Generated by NVIDIA NVVM Compiler
//
// Compiler Build ID: CL-36424714
// Cuda compilation tools, release 13.0, V13.0.88
// Based on NVVM 20.0.0
//

.version 9.0
.target sm_100
.address_size 64

	// .globl	_Z19kernel_matmul_t_optPK6float4S1_PS_iii
// _ZZ19kernel_matmul_t_optPK6float4S1_PS_iiiE7Ashared has been demoted
// _ZZ19kernel_matmul_t_optPK6float4S1_PS_iiiE7Bshared has been demoted

.visible .entry _Z19kernel_matmul_t_optPK6float4S1_PS_iii(
	.param .u64 .ptr .align 1 _Z19kernel_matmul_t_optPK6float4S1_PS_iii_param_0,
	.param .u64 .ptr .align 1 _Z19kernel_matmul_t_optPK6float4S1_PS_iii_param_1,
	.param .u64 .ptr .align 1 _Z19kernel_matmul_t_optPK6float4S1_PS_iii_param_2,
	.param .u32 _Z19kernel_matmul_t_optPK6float4S1_PS_iii_param_3,
	.param .u32 _Z19kernel_matmul_t_optPK6float4S1_PS_iii_param_4,
	.param .u32 _Z19kernel_matmul_t_optPK6float4S1_PS_iii_param_5
)
{
	.reg .pred 	%p<18>;
	.reg .b32 	%r<120>;
	.reg .b32 	%f<887>;
	.reg .b64 	%rd<26>;
	// demoted variable
	.shared .align 16 .b8 _ZZ19kernel_matmul_t_optPK6float4S1_PS_iiiE7Ashared[8192];
	// demoted variable
	.shared .align 16 .b8 _ZZ19kernel_matmul_t_optPK6float4S1_PS_iiiE7Bshared[9216];
	ld.param.u32 	%r30, [_Z19kernel_matmul_t_optPK6float4S1_PS_iii_param_3];
	ld.param.u32 	%r28, [_Z19kernel_matmul_t_optPK6float4S1_PS_iii_param_4];
	ld.param.u32 	%r29, [_Z19kernel_matmul_t_optPK6float4S1_PS_iii_param_5];
	shr.s32 	%r31, %r29, 31;
	shr.u32 	%r32, %r31, 30;
	add.s32 	%r33, %r29, %r32;
	shr.s32 	%r1, %r33, 2;
	mov.u32 	%r34, %ctaid.x;
	shl.b32 	%r2, %r34, 6;
	setp.ge.u32 	%p1, %r2, %r28;
	mov.u32 	%r35, %ctaid.y;
	shl.b32 	%r3, %r35, 6;
	setp.ge.u32 	%p2, %r3, %r30;
	or.pred  	%p3, %p1, %p2;
	@%p3 bra 	$L__BB0_13;
	ld.param.u32 	%r112, [_Z19kernel_matmul_t_optPK6float4S1_PS_iii_param_5];
	mov.u32 	%r37, %tid.y;
	mov.u32 	%r38, %ntid.x;
	mov.u32 	%r39, %tid.x;
	mad.lo.s32 	%r4, %r37, %r38, %r39;
	and.b32  	%r114, %r4, 7;
	setp.lt.s32 	%p4, %r112, 1;
	mov.f32 	%f839, 0f00000000;
	mov.f32 	%f840, %f839;
	mov.f32 	%f841, %f839;
	mov.f32 	%f842, %f839;
	mov.f32 	%f843, %f839;
	mov.f32 	%f844, %f839;
	mov.f32 	%f845, %f839;
	mov.f32 	%f846, %f839;
	mov.f32 	%f847, %f839;
	mov.f32 	%f848, %f839;
	mov.f32 	%f849, %f839;
	mov.f32 	%f850, %f839;
	mov.f32 	%f851, %f839;
	mov.f32 	%f852, %f839;
	mov.f32 	%f853, %f839;
	mov.f32 	%f854, %f839;
	@%p4 bra 	$L__BB0_12;
	shr.u32 	%r41, %r4, 3;
	add.s32 	%r42, %r41, %r3;
	add.s32 	%r43, %r42, 32;
	add.s32 	%r44, %r41, %r2;
	add.s32 	%r45, %r44, 32;
	mad.lo.s32 	%r118, %r44, %r1, %r114;
	mad.lo.s32 	%r117, %r45, %r1, %r114;
	mad.lo.s32 	%r116, %r43, %r1, %r114;
	mad.lo.s32 	%r115, %r42, %r1, %r114;
	mov.b32 	%r119, 0;
	mov.f32 	%f839, 0f00000000;
$L__BB0_3:
	ld.param.u64 	%rd23, [_Z19kernel_matmul_t_optPK6float4S1_PS_iii_param_0];
	cvta.to.global.u64 	%rd1, %rd23;
	mov.u32 	%r46, %ntid.x;
	mov.u32 	%r16, %tid.y;
	mov.u32 	%r17, %tid.x;
	mad.lo.s32 	%r47, %r16, %r46, %r17;
	shr.u32 	%r48, %r47, 3;
	mov.u32 	%r49, %ctaid.y;
	shl.b32 	%r50, %r49, 6;
	add.s32 	%r18, %r48, %r50;
	setp.lt.s32 	%p5, %r18, %r30;
	setp.lt.s32 	%p6, %r114, %r1;
	and.pred  	%p7, %p5, %p6;
	mov.f32 	%f871, 0f00000000;
	mov.f32 	%f872, %f871;
	mov.f32 	%f873, %f871;
	mov.f32 	%f874, %f871;
	@%p7 bra 	$L__BB0_4;
	bra.uni 	$L__BB0_5;
$L__BB0_4:
	mul.wide.u32 	%rd6, %r115, 16;
	add.s64 	%rd7, %rd1, %rd6;
	ld.global.v4.f32 	{%f874, %f873, %f872, %f871}, [%rd7];
$L__BB0_5:
	setp.ge.s32 	%p8, %r114, %r1;
	add.s32 	%r53, %r18, 32;
	setp.ge.s32 	%p9, %r53, %r30;
	shl.b32 	%r56, %r47, 4;
	and.b32  	%r57, %r56, 112;
	mov.u32 	%r58, _ZZ19kernel_matmul_t_optPK6float4S1_PS_iiiE7Ashared;
	add.s32 	%r59, %r58, %r57;
	and.b32  	%r60, %r56, -128;
	add.s32 	%r19, %r59, %r60;
	st.shared.v4.f32 	[%r19], {%f874, %f873, %f872, %f871};
	mov.f32 	%f875, 0f00000000;
	or.pred  	%p10, %p9, %p8;
	mov.f32 	%f876, %f875;
	mov.f32 	%f877, %f875;
	mov.f32 	%f878, %f875;
	@%p10 bra 	$L__BB0_7;
	mul.wide.u32 	%rd8, %r116, 16;
	add.s64 	%rd9, %rd1, %rd8;
	ld.global.v4.f32 	{%f878, %f877, %f876, %f875}, [%rd9];
$L__BB0_7:
	ld.param.u32 	%r109, [_Z19kernel_matmul_t_optPK6float4S1_PS_iii_param_4];
	ld.param.u64 	%rd24, [_Z19kernel_matmul_t_optPK6float4S1_PS_iii_param_1];
	cvta.to.global.u64 	%rd2, %rd24;
	setp.ge.s32 	%p11, %r114, %r1;
	mov.u32 	%r65, %ctaid.x;
	shl.b32 	%r66, %r65, 6;
	add.s32 	%r20, %r48, %r66;
	setp.ge.s32 	%p12, %r20, %r109;
	st.shared.v4.f32 	[%r19+4096], {%f878, %f877, %f876, %f875};
	mov.f32 	%f879, 0f00000000;
	or.pred  	%p13, %p12, %p11;
	mov.f32 	%f880, %f879;
	mov.f32 	%f881, %f879;
	mov.f32 	%f882, %f879;
	@%p13 bra 	$L__BB0_9;
	mul.wide.s32 	%rd10, %r118, 16;
	add.s64 	%rd11, %rd2, %rd10;
	ld.global.v4.f32 	{%f882, %f881, %f880, %f879}, [%rd11];
$L__BB0_9:
	ld.param.u32 	%r110, [_Z19kernel_matmul_t_optPK6float4S1_PS_iii_param_4];
	setp.ge.s32 	%p14, %r114, %r1;
	add.s32 	%r68, %r20, 32;
	setp.ge.s32 	%p15, %r68, %r110;
	mov.u32 	%r73, _ZZ19kernel_matmul_t_optPK6float4S1_PS_iiiE7Bshared;
	add.s32 	%r74, %r73, %r57;
	mad.lo.s32 	%r76, %r48, 144, %r74;
	st.shared.v4.f32 	[%r76], {%f882, %f881, %f880, %f879};
	mov.f32 	%f883, 0f00000000;
	or.pred  	%p16, %p15, %p14;
	mov.f32 	%f884, %f883;
	mov.f32 	%f885, %f883;
	mov.f32 	%f886, %f883;
	@%p16 bra 	$L__BB0_11;
	mul.wide.s32 	%rd12, %r117, 16;
	add.s64 	%rd13, %rd2, %rd12;
	ld.global.v4.f32 	{%f886, %f885, %f884, %f883}, [%rd13];
$L__BB0_11:
	ld.param.u32 	%r113, [_Z19kernel_matmul_t_optPK6float4S1_PS_iii_param_5];
	mov.u32 	%r77, %ntid.x;
	mov.u32 	%r78, %tid.y;
	mov.u32 	%r79, %tid.x;
	mad.lo.s32 	%r80, %r78, %r77, %r79;
	shl.b32 	%r81, %r80, 4;
	and.b32  	%r82, %r81, 112;
	mov.u32 	%r83, _ZZ19kernel_matmul_t_optPK6float4S1_PS_iiiE7Bshared;
	add.s32 	%r84, %r83, %r82;
	shr.u32 	%r85, %r80, 3;
	mad.lo.s32 	%r86, %r85, 144, %r84;
	st.shared.v4.f32 	[%r86+4608], {%f886, %f885, %f884, %f883};
	bar.sync 	0;
	shl.b32 	%r87, %r78, 7;
	mov.u32 	%r88, _ZZ19kernel_matmul_t_optPK6float4S1_PS_iiiE7Ashared;
	add.s32 	%r89, %r88, %r87;
	ld.shared.v4.f32 	{%f87, %f88, %f89, %f90}, [%r89];
	mad.lo.s32 	%r90, %r79, 576, %r83;
	ld.shared.v4.f32 	{%f91, %f92, %f93, %f94}, [%r90];
	fma.rn.f32 	%f95, %f87, %f91, %f854;
	fma.rn.f32 	%f96, %f88, %f92, %f95;
	fma.rn.f32 	%f97, %f89, %f93, %f96;
	fma.rn.f32 	%f98, %f90, %f94, %f97;
	ld.shared.v4.f32 	{%f99, %f100, %f101, %f102}, [%r90+144];
	fma.rn.f32 	%f103, %f87, %f99, %f853;
	fma.rn.f32 	%f104, %f88, %f100, %f103;
	fma.rn.f32 	%f105, %f89, %f101, %f104;
	fma.rn.f32 	%f106, %f90, %f102, %f105;
	ld.shared.v4.f32 	{%f107, %f108, %f109, %f110}, [%r90+288];
	fma.rn.f32 	%f111, %f87, %f107, %f852;
	fma.rn.f32 	%f112, %f88, %f108, %f111;
	fma.rn.f32 	%f113, %f89, %f109, %f112;
	fma.rn.f32 	%f114, %f90, %f110, %f113;
	ld.shared.v4.f32 	{%f115, %f116, %f117, %f118}, [%r90+432];
	fma.rn.f32 	%f119, %f87, %f115, %f851;
	fma.rn.f32 	%f120, %f88, %f116, %f119;
	fma.rn.f32 	%f121, %f89, %f117, %f120;
	fma.rn.f32 	%f122, %f90, %f118, %f121;
	ld.shared.v4.f32 	{%f123, %f124, %f125, %f126}, [%r89+16];
	ld.shared.v4.f32 	{%f127, %f128, %f129, %f130}, [%r90+16];
	fma.rn.f32 	%f131, %f123, %f127, %f98;
	fma.rn.f32 	%f132, %f124, %f128, %f131;
	fma.rn.f32 	%f133, %f125, %f129, %f132;
	fma.rn.f32 	%f134, %f126, %f130, %f133;
	ld.shared.v4.f32 	{%f135, %f136, %f137, %f138}, [%r90+160];
	fma.rn.f32 	%f139, %f123, %f135, %f106;
	fma.rn.f32 	%f140, %f124, %f136, %f139;
	fma.rn.f32 	%f141, %f125, %f137, %f140;
	fma.rn.f32 	%f142, %f126, %f138, %f141;
	ld.shared.v4.f32 	{%f143, %f144, %f145, %f146}, [%r90+304];
	fma.rn.f32 	%f147, %f123, %f143, %f114;
	fma.rn.f32 	%f148, %f124, %f144, %f147;
	fma.rn.f32 	%f149, %f125, %f145, %f148;
	fma.rn.f32 	%f150, %f126, %f146, %f149;
	ld.shared.v4.f32 	{%f151, %f152, %f153, %f154}, [%r90+448];
	fma.rn.f32 	%f155, %f123, %f151, %f122;
	fma.rn.f32 	%f156, %f124, %f152, %f155;
	fma.rn.f32 	%f157, %f125, %f153, %f156;
	fma.rn.f32 	%f158, %f126, %f154, %f157;
	ld.shared.v4.f32 	{%f159, %f160, %f161, %f162}, [%r89+32];
	ld.shared.v4.f32 	{%f163, %f164, %f165, %f166}, [%r90+32];
	fma.rn.f32 	%f167, %f159, %f163, %f134;
	fma.rn.f32 	%f168, %f160, %f164, %f167;
	fma.rn.f32 	%f169, %f161, %f165, %f168;
	fma.rn.f32 	%f170, %f162, %f166, %f169;
	ld.shared.v4.f32 	{%f171, %f172, %f173, %f174}, [%r90+176];
	fma.rn.f32 	%f175, %f159, %f171, %f142;
	fma.rn.f32 	%f176, %f160, %f172, %f175;
	fma.rn.f32 	%f177, %f161, %f173, %f176;
	fma.rn.f32 	%f178, %f162, %f174, %f177;
	ld.shared.v4.f32 	{%f179, %f180, %f181, %f182}, [%r90+320];
	fma.rn.f32 	%f183, %f159, %f179, %f150;
	fma.rn.f32 	%f184, %f160, %f180, %f183;
	fma.rn.f32 	%f185, %f161, %f181, %f184;
	fma.rn.f32 	%f186, %f162, %f182, %f185;
	ld.shared.v4.f32 	{%f187, %f188, %f189, %f190}, [%r90+464];
	fma.rn.f32 	%f191, %f159, %f187, %f158;
	fma.rn.f32 	%f192, %f160, %f188, %f191;
	fma.rn.f32 	%f193, %f161, %f189, %f192;
	fma.rn.f32 	%f194, %f162, %f190, %f193;
	ld.shared.v4.f32 	{%f195, %f196, %f197, %f198}, [%r89+48];
	ld.shared.v4.f32 	{%f199, %f200, %f201, %f202}, [%r90+48];
	fma.rn.f32 	%f203, %f195, %f199, %f170;
	fma.rn.f32 	%f204, %f196, %f200, %f203;
	fma.rn.f32 	%f205, %f197, %f201, %f204;
	fma.rn.f32 	%f206, %f198, %f202, %f205;
	ld.shared.v4.f32 	{%f207, %f208, %f209, %f210}, [%r90+192];
	fma.rn.f32 	%f211, %f195, %f207, %f178;
	fma.rn.f32 	%f212, %f196, %f208, %f211;
	fma.rn.f32 	%f213, %f197, %f209, %f212;
	fma.rn.f32 	%f214, %f198, %f210, %f213;
	ld.shared.v4.f32 	{%f215, %f216, %f217, %f218}, [%r90+336];
	fma.rn.f32 	%f219, %f195, %f215, %f186;
	fma.rn.f32 	%f220, %f196, %f216, %f219;
	fma.rn.f32 	%f221, %f197, %f217, %f220;
	fma.rn.f32 	%f222, %f198, %f218, %f221;
	ld.shared.v4.f32 	{%f223, %f224, %f225, %f226}, [%r90+480];
	fma.rn.f32 	%f227, %f195, %f223, %f194;
	fma.rn.f32 	%f228, %f196, %f224, %f227;
	fma.rn.f32 	%f229, %f197, %f225, %f228;
	fma.rn.f32 	%f230, %f198, %f226, %f229;
	ld.shared.v4.f32 	{%f231, %f232, %f233, %f234}, [%r89+64];
	ld.shared.v4.f32 	{%f235, %f236, %f237, %f238}, [%r90+64];
	fma.rn.f32 	%f239, %f231, %f235, %f206;
	fma.rn.f32 	%f240, %f232, %f236, %f239;
	fma.rn.f32 	%f241, %f233, %f237, %f240;
	fma.rn.f32 	%f242, %f234, %f238, %f241;
	ld.shared.v4.f32 	{%f243, %f244, %f245, %f246}, [%r90+208];
	fma.rn.f32 	%f247, %f231, %f243, %f214;
	fma.rn.f32 	%f248, %f232, %f244, %f247;
	fma.rn.f32 	%f249, %f233, %f245, %f248;
	fma.rn.f32 	%f250, %f234, %f246, %f249;
	ld.shared.v4.f32 	{%f251, %f252, %f253, %f254}, [%r90+352];
	fma.rn.f32 	%f255, %f231, %f251, %f222;
	fma.rn.f32 	%f256, %f232, %f252, %f255;
	fma.rn.f32 	%f257, %f233, %f253, %f256;
	fma.rn.f32 	%f258, %f234, %f254, %f257;
	ld.shared.v4.f32 	{%f259, %f260, %f261, %f262}, [%r90+496];
	fma.rn.f32 	%f263, %f231, %f259, %f230;
	fma.rn.f32 	%f264, %f232, %f260, %f263;
	fma.rn.f32 	%f265, %f233, %f261, %f264;
	fma.rn.f32 	%f266, %f234, %f262, %f265;
	ld.shared.v4.f32 	{%f267, %f268, %f269, %f270}, [%r89+80];
	ld.shared.v4.f32 	{%f271, %f272, %f273, %f274}, [%r90+80];
	fma.rn.f32 	%f275, %f267, %f271, %f242;
	fma.rn.f32 	%f276, %f268, %f272, %f275;
	fma.rn.f32 	%f277, %f269, %f273, %f276;
	fma.rn.f32 	%f278, %f270, %f274, %f277;
	ld.shared.v4.f32 	{%f279, %f280, %f281, %f282}, [%r90+224];
	fma.rn.f32 	%f283, %f267, %f279, %f250;
	fma.rn.f32 	%f284, %f268, %f280, %f283;
	fma.rn.f32 	%f285, %f269, %f281, %f284;
	fma.rn.f32 	%f286, %f270, %f282, %f285;
	ld.shared.v4.f32 	{%f287, %f288, %f289, %f290}, [%r90+368];
	fma.rn.f32 	%f291, %f267, %f287, %f258;
	fma.rn.f32 	%f292, %f268, %f288, %f291;
	fma.rn.f32 	%f293, %f269, %f289, %f292;
	fma.rn.f32 	%f294, %f270, %f290, %f293;
	ld.shared.v4.f32 	{%f295, %f296, %f297, %f298}, [%r90+512];
	fma.rn.f32 	%f299, %f267, %f295, %f266;
	fma.rn.f32 	%f300, %f268, %f296, %f299;
	fma.rn.f32 	%f301, %f269, %f297, %f300;
	fma.rn.f32 	%f302, %f270, %f298, %f301;
	ld.shared.v4.f32 	{%f303, %f304, %f305, %f306}, [%r89+96];
	ld.shared.v4.f32 	{%f307, %f308, %f309, %f310}, [%r90+96];
	fma.rn.f32 	%f311, %f303, %f307, %f278;
	fma.rn.f32 	%f312, %f304, %f308, %f311;
	fma.rn.f32 	%f313, %f305, %f309, %f312;
	fma.rn.f32 	%f314, %f306, %f310, %f313;
	ld.shared.v4.f32 	{%f315, %f316, %f317, %f318}, [%r90+240];
	fma.rn.f32 	%f319, %f303, %f315, %f286;
	fma.rn.f32 	%f320, %f304, %f316, %f319;
	fma.rn.f32 	%f321, %f305, %f317, %f320;
	fma.rn.f32 	%f322, %f306, %f318, %f321;
	ld.shared.v4.f32 	{%f323, %f324, %f325, %f326}, [%r90+384];
	fma.rn.f32 	%f327, %f303, %f323, %f294;
	fma.rn.f32 	%f328, %f304, %f324, %f327;
	fma.rn.f32 	%f329, %f305, %f325, %f328;
	fma.rn.f32 	%f330, %f306, %f326, %f329;
	ld.shared.v4.f32 	{%f331, %f332, %f333, %f334}, [%r90+528];
	fma.rn.f32 	%f335, %f303, %f331, %f302;
	fma.rn.f32 	%f336, %f304, %f332, %f335;
	fma.rn.f32 	%f337, %f305, %f333, %f336;
	fma.rn.f32 	%f338, %f306, %f334, %f337;
	ld.shared.v4.f32 	{%f339, %f340, %f341, %f342}, [%r89+112];
	ld.shared.v4.f32 	{%f343, %f344, %f345, %f346}, [%r90+112];
	fma.rn.f32 	%f347, %f339, %f343, %f314;
	fma.rn.f32 	%f348, %f340, %f344, %f347;
	fma.rn.f32 	%f349, %f341, %f345, %f348;
	fma.rn.f32 	%f854, %f342, %f346, %f349;
	ld.shared.v4.f32 	{%f350, %f351, %f352, %f353}, [%r90+256];
	fma.rn.f32 	%f354, %f339, %f350, %f322;
	fma.rn.f32 	%f355, %f340, %f351, %f354;
	fma.rn.f32 	%f356, %f341, %f352, %f355;
	fma.rn.f32 	%f853, %f342, %f353, %f356;
	ld.shared.v4.f32 	{%f357, %f358, %f359, %f360}, [%r90+400];
	fma.rn.f32 	%f361, %f339, %f357, %f330;
	fma.rn.f32 	%f362, %f340, %f358, %f361;
	fma.rn.f32 	%f363, %f341, %f359, %f362;
	fma.rn.f32 	%f852, %f342, %f360, %f363;
	ld.shared.v4.f32 	{%f364, %f365, %f366, %f367}, [%r90+544];
	fma.rn.f32 	%f368, %f339, %f364, %f338;
	fma.rn.f32 	%f369, %f340, %f365, %f368;
	fma.rn.f32 	%f370, %f341, %f366, %f369;
	fma.rn.f32 	%f851, %f342, %f367, %f370;
	ld.shared.v4.f32 	{%f371, %f372, %f373, %f374}, [%r89+2048];
	fma.rn.f32 	%f375, %f371, %f91, %f850;
	fma.rn.f32 	%f376, %f372, %f92, %f375;
	fma.rn.f32 	%f377, %f373, %f93, %f376;
	fma.rn.f32 	%f378, %f374, %f94, %f377;
	fma.rn.f32 	%f379, %f371, %f99, %f849;
	fma.rn.f32 	%f380, %f372, %f100, %f379;
	fma.rn.f32 	%f381, %f373, %f101, %f380;
	fma.rn.f32 	%f382, %f374, %f102, %f381;
	fma.rn.f32 	%f383, %f371, %f107, %f848;
	fma.rn.f32 	%f384, %f372, %f108, %f383;
	fma.rn.f32 	%f385, %f373, %f109, %f384;
	fma.rn.f32 	%f386, %f374, %f110, %f385;
	fma.rn.f32 	%f387, %f371, %f115, %f847;
	fma.rn.f32 	%f388, %f372, %f116, %f387;
	fma.rn.f32 	%f389, %f373, %f117, %f388;
	fma.rn.f32 	%f390, %f374, %f118, %f389;
	ld.shared.v4.f32 	{%f391, %f392, %f393, %f394}, [%r89+2064];
	fma.rn.f32 	%f395, %f391, %f127, %f378;
	fma.rn.f32 	%f396, %f392, %f128, %f395;
	fma.rn.f32 	%f397, %f393, %f129, %f396;
	fma.rn.f32 	%f398, %f394, %f130, %f397;
	fma.rn.f32 	%f399, %f391, %f135, %f382;
	fma.rn.f32 	%f400, %f392, %f136, %f399;
	fma.rn.f32 	%f401, %f393, %f137, %f400;
	fma.rn.f32 	%f402, %f394, %f138, %f401;
	fma.rn.f32 	%f403, %f391, %f143, %f386;
	fma.rn.f32 	%f404, %f392, %f144, %f403;
	fma.rn.f32 	%f405, %f393, %f145, %f404;
	fma.rn.f32 	%f406, %f394, %f146, %f405;
	fma.rn.f32 	%f407, %f391, %f151, %f390;
	fma.rn.f32 	%f408, %f392, %f152, %f407;
	fma.rn.f32 	%f409, %f393, %f153, %f408;
	fma.rn.f32 	%f410, %f394, %f154, %f409;
	ld.shared.v4.f32 	{%f411, %f412, %f413, %f414}, [%r89+2080];
	fma.rn.f32 	%f415, %f411, %f163, %f398;
	fma.rn.f32 	%f416, %f412, %f164, %f415;
	fma.rn.f32 	%f417, %f413, %f165, %f416;
	fma.rn.f32 	%f418, %f414, %f166, %f417;
	fma.rn.f32 	%f419, %f411, %f171, %f402;
	fma.rn.f32 	%f420, %f412, %f172, %f419;
	fma.rn.f32 	%f421, %f413, %f173, %f420;
	fma.rn.f32 	%f422, %f414, %f174, %f421;
	fma.rn.f32 	%f423, %f411, %f179, %f406;
	fma.rn.f32 	%f424, %f412, %f180, %f423;
	fma.rn.f32 	%f425, %f413, %f181, %f424;
	fma.rn.f32 	%f426, %f414, %f182, %f425;
	fma.rn.f32 	%f427, %f411, %f187, %f410;
	fma.rn.f32 	%f428, %f412, %f188, %f427;
	fma.rn.f32 	%f429, %f413, %f189, %f428;
	fma.rn.f32 	%f430, %f414, %f190, %f429;
	ld.shared.v4.f32 	{%f431, %f432, %f433, %f434}, [%r89+2096];
	fma.rn.f32 	%f435, %f431, %f199, %f418;
	fma.rn.f32 	%f436, %f432, %f200, %f435;
	fma.rn.f32 	%f437, %f433, %f201, %f436;
	fma.rn.f32 	%f438, %f434, %f202, %f437;
	fma.rn.f32 	%f439, %f431, %f207, %f422;
	fma.rn.f32 	%f440, %f432, %f208, %f439;
	fma.rn.f32 	%f441, %f433, %f209, %f440;
	fma.rn.f32 	%f442, %f434, %f210, %f441;
	fma.rn.f32 	%f443, %f431, %f215, %f426;
	fma.rn.f32 	%f444, %f432, %f216, %f443;
	fma.rn.f32 	%f445, %f433, %f217, %f444;
	fma.rn.f32 	%f446, %f434, %f218, %f445;
	fma.rn.f32 	%f447, %f431, %f223, %f430;
	fma.rn.f32 	%f448, %f432, %f224, %f447;
	fma.rn.f32 	%f449, %f433, %f225, %f448;
	fma.rn.f32 	%f450, %f434, %f226, %f449;
	ld.shared.v4.f32 	{%f451, %f452, %f453, %f454}, [%r89+2112];
	fma.rn.f32 	%f455, %f451, %f235, %f438;
	fma.rn.f32 	%f456, %f452, %f236, %f455;
	fma.rn.f32 	%f457, %f453, %f237, %f456;
	fma.rn.f32 	%f458, %f454, %f238, %f457;
	fma.rn.f32 	%f459, %f451, %f243, %f442;
	fma.rn.f32 	%f460, %f452, %f244, %f459;
	fma.rn.f32 	%f461, %f453, %f245, %f460;
	fma.rn.f32 	%f462, %f454, %f246, %f461;
	fma.rn.f32 	%f463, %f451, %f251, %f446;
	fma.rn.f32 	%f464, %f452, %f252, %f463;
	fma.rn.f32 	%f465, %f453, %f253, %f464;
	fma.rn.f32 	%f466, %f454, %f254, %f465;
	fma.rn.f32 	%f467, %f451, %f259, %f450;
	fma.rn.f32 	%f468, %f452, %f260, %f467;
	fma.rn.f32 	%f469, %f453, %f261, %f468;
	fma.rn.f32 	%f470, %f454, %f262, %f469;
	ld.shared.v4.f32 	{%f471, %f472, %f473, %f474}, [%r89+2128];
	fma.rn.f32 	%f475, %f471, %f271, %f458;
	fma.rn.f32 	%f476, %f472, %f272, %f475;
	fma.rn.f32 	%f477, %f473, %f273, %f476;
	fma.rn.f32 	%f478, %f474, %f274, %f477;
	fma.rn.f32 	%f479, %f471, %f279, %f462;
	fma.rn.f32 	%f480, %f472, %f280, %f479;
	fma.rn.f32 	%f481, %f473, %f281, %f480;
	fma.rn.f32 	%f482, %f474, %f282, %f481;
	fma.rn.f32 	%f483, %f471, %f287, %f466;
	fma.rn.f32 	%f484, %f472, %f288, %f483;
	fma.rn.f32 	%f485, %f473, %f289, %f484;
	fma.rn.f32 	%f486, %f474, %f290, %f485;
	fma.rn.f32 	%f487, %f471, %f295, %f470;
	fma.rn.f32 	%f488, %f472, %f296, %f487;
	fma.rn.f32 	%f489, %f473, %f297, %f488;
	fma.rn.f32 	%f490, %f474, %f298, %f489;
	ld.shared.v4.f32 	{%f491, %f492, %f493, %f494}, [%r89+2144];
	fma.rn.f32 	%f495, %f491, %f307, %f478;
	fma.rn.f32 	%f496, %f492, %f308, %f495;
	fma.rn.f32 	%f497, %f493, %f309, %f496;
	fma.rn.f32 	%f498, %f494, %f310, %f497;
	fma.rn.f32 	%f499, %f491, %f315, %f482;
	fma.rn.f32 	%f500, %f492, %f316, %f499;
	fma.rn.f32 	%f501, %f493, %f317, %f500;
	fma.rn.f32 	%f502, %f494, %f318, %f501;
	fma.rn.f32 	%f503, %f491, %f323, %f486;
	fma.rn.f32 	%f504, %f492, %f324, %f503;
	fma.rn.f32 	%f505, %f493, %f325, %f504;
	fma.rn.f32 	%f506, %f494, %f326, %f505;
	fma.rn.f32 	%f507, %f491, %f331, %f490;
	fma.rn.f32 	%f508, %f492, %f332, %f507;
	fma.rn.f32 	%f509, %f493, %f333, %f508;
	fma.rn.f32 	%f510, %f494, %f334, %f509;
	ld.shared.v4.f32 	{%f511, %f512, %f513, %f514}, [%r89+2160];
	fma.rn.f32 	%f515, %f511, %f343, %f498;
	fma.rn.f32 	%f516, %f512, %f344, %f515;
	fma.rn.f32 	%f517, %f513, %f345, %f516;
	fma.rn.f32 	%f850, %f514, %f346, %f517;
	fma.rn.f32 	%f518, %f511, %f350, %f502;
	fma.rn.f32 	%f519, %f512, %f351, %f518;
	fma.rn.f32 	%f520, %f513, %f352, %f519;
	fma.rn.f32 	%f849, %f514, %f353, %f520;
	fma.rn.f32 	%f521, %f511, %f357, %f506;
	fma.rn.f32 	%f522, %f512, %f358, %f521;
	fma.rn.f32 	%f523, %f513, %f359, %f522;
	fma.rn.f32 	%f848, %f514, %f360, %f523;
	fma.rn.f32 	%f524, %f511, %f364, %f510;
	fma.rn.f32 	%f525, %f512, %f365, %f524;
	fma.rn.f32 	%f526, %f513, %f366, %f525;
	fma.rn.f32 	%f847, %f514, %f367, %f526;
	ld.shared.v4.f32 	{%f527, %f528, %f529, %f530}, [%r89+4096];
	fma.rn.f32 	%f531, %f527, %f91, %f846;
	fma.rn.f32 	%f532, %f528, %f92, %f531;
	fma.rn.f32 	%f533, %f529, %f93, %f532;
	fma.rn.f32 	%f534, %f530, %f94, %f533;
	fma.rn.f32 	%f535, %f527, %f99, %f845;
	fma.rn.f32 	%f536, %f528, %f100, %f535;
	fma.rn.f32 	%f537, %f529, %f101, %f536;
	fma.rn.f32 	%f538, %f530, %f102, %f537;
	fma.rn.f32 	%f539, %f527, %f107, %f844;
	fma.rn.f32 	%f540, %f528, %f108, %f539;
	fma.rn.f32 	%f541, %f529, %f109, %f540;
	fma.rn.f32 	%f542, %f530, %f110, %f541;
	fma.rn.f32 	%f543, %f527, %f115, %f843;
	fma.rn.f32 	%f544, %f528, %f116, %f543;
	fma.rn.f32 	%f545, %f529, %f117, %f544;
	fma.rn.f32 	%f546, %f530, %f118, %f545;
	ld.shared.v4.f32 	{%f547, %f548, %f549, %f550}, [%r89+4112];
	fma.rn.f32 	%f551, %f547, %f127, %f534;
	fma.rn.f32 	%f552, %f548, %f128, %f551;
	fma.rn.f32 	%f553, %f549, %f129, %f552;
	fma.rn.f32 	%f554, %f550, %f130, %f553;
	fma.rn.f32 	%f555, %f547, %f135, %f538;
	fma.rn.f32 	%f556, %f548, %f136, %f555;
	fma.rn.f32 	%f557, %f549, %f137, %f556;
	fma.rn.f32 	%f558, %f550, %f138, %f557;
	fma.rn.f32 	%f559, %f547, %f143, %f542;
	fma.rn.f32 	%f560, %f548, %f144, %f559;
	fma.rn.f32 	%f561, %f549, %f145, %f560;
	fma.rn.f32 	%f562, %f550, %f146, %f561;
	fma.rn.f32 	%f563, %f547, %f151, %f546;
	fma.rn.f32 	%f564, %f548, %f152, %f563;
	fma.rn.f32 	%f565, %f549, %f153, %f564;
	fma.rn.f32 	%f566, %f550, %f154, %f565;
	ld.shared.v4.f32 	{%f567, %f568, %f569, %f570}, [%r89+4128];
	fma.rn.f32 	%f571, %f567, %f163, %f554;
	fma.rn.f32 	%f572, %f568, %f164, %f571;
	fma.rn.f32 	%f573, %f569, %f165, %f572;
	fma.rn.f32 	%f574, %f570, %f166, %f573;
	fma.rn.f32 	%f575, %f567, %f171, %f558;
	fma.rn.f32 	%f576, %f568, %f172, %f575;
	fma.rn.f32 	%f577, %f569, %f173, %f576;
	fma.rn.f32 	%f578, %f570, %f174, %f577;
	fma.rn.f32 	%f579, %f567, %f179, %f562;
	fma.rn.f32 	%f580, %f568, %f180, %f579;
	fma.rn.f32 	%f581, %f569, %f181, %f580;
	fma.rn.f32 	%f582, %f570, %f182, %f581;
	fma.rn.f32 	%f583, %f567, %f187, %f566;
	fma.rn.f32 	%f584, %f568, %f188, %f583;
	fma.rn.f32 	%f585, %f569, %f189, %f584;
	fma.rn.f32 	%f586, %f570, %f190, %f585;
	ld.shared.v4.f32 	{%f587, %f588, %f589, %f590}, [%r89+4144];
	fma.rn.f32 	%f591, %f587, %f199, %f574;
	fma.rn.f32 	%f592, %f588, %f200, %f591;
	fma.rn.f32 	%f593, %f589, %f201, %f592;
	fma.rn.f32 	%f594, %f590, %f202, %f593;
	fma.rn.f32 	%f595, %f587, %f207, %f578;
	fma.rn.f32 	%f596, %f588, %f208, %f595;
	fma.rn.f32 	%f597, %f589, %f209, %f596;
	fma.rn.f32 	%f598, %f590, %f210, %f597;
	fma.rn.f32 	%f599, %f587, %f215, %f582;
	fma.rn.f32 	%f600, %f588, %f216, %f599;
	fma.rn.f32 	%f601, %f589, %f217, %f600;
	fma.rn.f32 	%f602, %f590, %f218, %f601;
	fma.rn.f32 	%f603, %f587, %f223, %f586;
	fma.rn.f32 	%f604, %f588, %f224, %f603;
	fma.rn.f32 	%f605, %f589, %f225, %f604;
	fma.rn.f32 	%f606, %f590, %f226, %f605;
	ld.shared.v4.f32 	{%f607, %f608, %f609, %f610}, [%r89+4160];
	fma.rn.f32 	%f611, %f607, %f235, %f594;
	fma.rn.f32 	%f612, %f608, %f236, %f611;
	fma.rn.f32 	%f613, %f609, %f237, %f612;
	fma.rn.f32 	%f614, %f610, %f238, %f613;
	fma.rn.f32 	%f615, %f607, %f243, %f598;
	fma.rn.f32 	%f616, %f608, %f244, %f615;
	fma.rn.f32 	%f617, %f609, %f245, %f616;
	fma.rn.f32 	%f618, %f610, %f246, %f617;
	fma.rn.f32 	%f619, %f607, %f251, %f602;
	fma.rn.f32 	%f620, %f608, %f252, %f619;
	fma.rn.f32 	%f621, %f609, %f253, %f620;
	fma.rn.f32 	%f622, %f610, %f254, %f621;
	fma.rn.f32 	%f623, %f607, %f259, %f606;
	fma.rn.f32 	%f624, %f608, %f260, %f623;
	fma.rn.f32 	%f625, %f609, %f261, %f624;
	fma.rn.f32 	%f626, %f610, %f262, %f625;
	ld.shared.v4.f32 	{%f627, %f628, %f629, %f630}, [%r89+4176];
	fma.rn.f32 	%f631, %f627, %f271, %f614;
	fma.rn.f32 	%f632, %f628, %f272, %f631;
	fma.rn.f32 	%f633, %f629, %f273, %f632;
	fma.rn.f32 	%f634, %f630, %f274, %f633;
	fma.rn.f32 	%f635, %f627, %f279, %f618;
	fma.rn.f32 	%f636, %f628, %f280, %f635;
	fma.rn.f32 	%f637, %f629, %f281, %f636;
	fma.rn.f32 	%f638, %f630, %f282, %f637;
	fma.rn.f32 	%f639, %f627, %f287, %f622;
	fma.rn.f32 	%f640, %f628, %f288, %f639;
	fma.rn.f32 	%f641, %f629, %f289, %f640;
	fma.rn.f32 	%f642, %f630, %f290, %f641;
	fma.rn.f32 	%f643, %f627, %f295, %f626;
	fma.rn.f32 	%f644, %f628, %f296, %f643;
	fma.rn.f32 	%f645, %f629, %f297, %f644;
	fma.rn.f32 	%f646, %f630, %f298, %f645;
	ld.shared.v4.f32 	{%f647, %f648, %f649, %f650}, [%r89+4192];
	fma.rn.f32 	%f651, %f647, %f307, %f634;
	fma.rn.f32 	%f652, %f648, %f308, %f651;
	fma.rn.f32 	%f653, %f649, %f309, %f652;
	fma.rn.f32 	%f654, %f650, %f310, %f653;
	fma.rn.f32 	%f655, %f647, %f315, %f638;
	fma.rn.f32 	%f656, %f648, %f316, %f655;
	fma.rn.f32 	%f657, %f649, %f317, %f656;
	fma.rn.f32 	%f658, %f650, %f318, %f657;
	fma.rn.f32 	%f659, %f647, %f323, %f642;
	fma.rn.f32 	%f660, %f648, %f324, %f659;
	fma.rn.f32 	%f661, %f649, %f325, %f660;
	fma.rn.f32 	%f662, %f650, %f326, %f661;
	fma.rn.f32 	%f663, %f647, %f331, %f646;
	fma.rn.f32 	%f664, %f648, %f332, %f663;
	fma.rn.f32 	%f665, %f649, %f333, %f664;
	fma.rn.f32 	%f666, %f650, %f334, %f665;
	ld.shared.v4.f32 	{%f667, %f668, %f669, %f670}, [%r89+4208];
	fma.rn.f32 	%f671, %f667, %f343, %f654;
	fma.rn.f32 	%f672, %f668, %f344, %f671;
	fma.rn.f32 	%f673, %f669, %f345, %f672;
	fma.rn.f32 	%f846, %f670, %f346, %f673;
	fma.rn.f32 	%f674, %f667, %f350, %f658;
	fma.rn.f32 	%f675, %f668, %f351, %f674;
	fma.rn.f32 	%f676, %f669, %f352, %f675;
	fma.rn.f32 	%f845, %f670, %f353, %f676;
	fma.rn.f32 	%f677, %f667, %f357, %f662;
	fma.rn.f32 	%f678, %f668, %f358, %f677;
	fma.rn.f32 	%f679, %f669, %f359, %f678;
	fma.rn.f32 	%f844, %f670, %f360, %f679;
	fma.rn.f32 	%f680, %f667, %f364, %f666;
	fma.rn.f32 	%f681, %f668, %f365, %f680;
	fma.rn.f32 	%f682, %f669, %f366, %f681;
	fma.rn.f32 	%f843, %f670, %f367, %f682;
	ld.shared.v4.f32 	{%f683, %f684, %f685, %f686}, [%r89+6144];
	fma.rn.f32 	%f687, %f683, %f91, %f842;
	fma.rn.f32 	%f688, %f684, %f92, %f687;
	fma.rn.f32 	%f689, %f685, %f93, %f688;
	fma.rn.f32 	%f690, %f686, %f94, %f689;
	fma.rn.f32 	%f691, %f683, %f99, %f841;
	fma.rn.f32 	%f692, %f684, %f100, %f691;
	fma.rn.f32 	%f693, %f685, %f101, %f692;
	fma.rn.f32 	%f694, %f686, %f102, %f693;
	fma.rn.f32 	%f695, %f683, %f107, %f840;
	fma.rn.f32 	%f696, %f684, %f108, %f695;
	fma.rn.f32 	%f697, %f685, %f109, %f696;
	fma.rn.f32 	%f698, %f686, %f110, %f697;
	fma.rn.f32 	%f699, %f683, %f115, %f839;
	fma.rn.f32 	%f700, %f684, %f116, %f699;
	fma.rn.f32 	%f701, %f685, %f117, %f700;
	fma.rn.f32 	%f702, %f686, %f118, %f701;
	ld.shared.v4.f32 	{%f703, %f704, %f705, %f706}, [%r89+6160];
	fma.rn.f32 	%f707, %f703, %f127, %f690;
	fma.rn.f32 	%f708, %f704, %f128, %f707;
	fma.rn.f32 	%f709, %f705, %f129, %f708;
	fma.rn.f32 	%f710, %f706, %f130, %f709;
	fma.rn.f32 	%f711, %f703, %f135, %f694;
	fma.rn.f32 	%f712, %f704, %f136, %f711;
	fma.rn.f32 	%f713, %f705, %f137, %f712;
	fma.rn.f32 	%f714, %f706, %f138, %f713;
	fma.rn.f32 	%f715, %f703, %f143, %f698;
	fma.rn.f32 	%f716, %f704, %f144, %f715;
	fma.rn.f32 	%f717, %f705, %f145, %f716;
	fma.rn.f32 	%f718, %f706, %f146, %f717;
	fma.rn.f32 	%f719, %f703, %f151, %f702;
	fma.rn.f32 	%f720, %f704, %f152, %f719;
	fma.rn.f32 	%f721, %f705, %f153, %f720;
	fma.rn.f32 	%f722, %f706, %f154, %f721;
	ld.shared.v4.f32 	{%f723, %f724, %f725, %f726}, [%r89+6176];
	fma.rn.f32 	%f727, %f723, %f163, %f710;
	fma.rn.f32 	%f728, %f724, %f164, %f727;
	fma.rn.f32 	%f729, %f725, %f165, %f728;
	fma.rn.f32 	%f730, %f726, %f166, %f729;
	fma.rn.f32 	%f731, %f723, %f171, %f714;
	fma.rn.f32 	%f732, %f724, %f172, %f731;
	fma.rn.f32 	%f733, %f725, %f173, %f732;
	fma.rn.f32 	%f734, %f726, %f174, %f733;
	fma.rn.f32 	%f735, %f723, %f179, %f718;
	fma.rn.f32 	%f736, %f724, %f180, %f735;
	fma.rn.f32 	%f737, %f725, %f181, %f736;
	fma.rn.f32 	%f738, %f726, %f182, %f737;
	fma.rn.f32 	%f739, %f723, %f187, %f722;
	fma.rn.f32 	%f740, %f724, %f188, %f739;
	fma.rn.f32 	%f741, %f725, %f189, %f740;
	fma.rn.f32 	%f742, %f726, %f190, %f741;
	ld.shared.v4.f32 	{%f743, %f744, %f745, %f746}, [%r89+6192];
	fma.rn.f32 	%f747, %f743, %f199, %f730;
	fma.rn.f32 	%f748, %f744, %f200, %f747;
	fma.rn.f32 	%f749, %f745, %f201, %f748;
	fma.rn.f32 	%f750, %f746, %f202, %f749;
	fma.rn.f32 	%f751, %f743, %f207, %f734;
	fma.rn.f32 	%f752, %f744, %f208, %f751;
	fma.rn.f32 	%f753, %f745, %f209, %f752;
	fma.rn.f32 	%f754, %f746, %f210, %f753;
	fma.rn.f32 	%f755, %f743, %f215, %f738;
	fma.rn.f32 	%f756, %f744, %f216, %f755;
	fma.rn.f32 	%f757, %f745, %f217, %f756;
	fma.rn.f32 	%f758, %f746, %f218, %f757;
	fma.rn.f32 	%f759, %f743, %f223, %f742;
	fma.rn.f32 	%f760, %f744, %f224, %f759;
	fma.rn.f32 	%f761, %f745, %f225, %f760;
	fma.rn.f32 	%f762, %f746, %f226, %f761;
	ld.shared.v4.f32 	{%f763, %f764, %f765, %f766}, [%r89+6208];
	fma.rn.f32 	%f767, %f763, %f235, %f750;
	fma.rn.f32 	%f768, %f764, %f236, %f767;
	fma.rn.f32 	%f769, %f765, %f237, %f768;
	fma.rn.f32 	%f770, %f766, %f238, %f769;
	fma.rn.f32 	%f771, %f763, %f243, %f754;
	fma.rn.f32 	%f772, %f764, %f244, %f771;
	fma.rn.f32 	%f773, %f765, %f245, %f772;
	fma.rn.f32 	%f774, %f766, %f246, %f773;
	fma.rn.f32 	%f775, %f763, %f251, %f758;
	fma.rn.f32 	%f776, %f764, %f252, %f775;
	fma.rn.f32 	%f777, %f765, %f253, %f776;
	fma.rn.f32 	%f778, %f766, %f254, %f777;
	fma.rn.f32 	%f779, %f763, %f259, %f762;
	fma.rn.f32 	%f780, %f764, %f260, %f779;
	fma.rn.f32 	%f781, %f765, %f261, %f780;
	fma.rn.f32 	%f782, %f766, %f262, %f781;
	ld.shared.v4.f32 	{%f783, %f784, %f785, %f786}, [%r89+6224];
	fma.rn.f32 	%f787, %f783, %f271, %f770;
	fma.rn.f32 	%f788, %f784, %f272, %f787;
	fma.rn.f32 	%f789, %f785, %f273, %f788;
	fma.rn.f32 	%f790, %f786, %f274, %f789;
	fma.rn.f32 	%f791, %f783, %f279, %f774;
	fma.rn.f32 	%f792, %f784, %f280, %f791;
	fma.rn.f32 	%f793, %f785, %f281, %f792;
	fma.rn.f32 	%f794, %f786, %f282, %f793;
	fma.rn.f32 	%f795, %f783, %f287, %f778;
	fma.rn.f32 	%f796, %f784, %f288, %f795;
	fma.rn.f32 	%f797, %f785, %f289, %f796;
	fma.rn.f32 	%f798, %f786, %f290, %f797;
	fma.rn.f32 	%f799, %f783, %f295, %f782;
	fma.rn.f32 	%f800, %f784, %f296, %f799;
	fma.rn.f32 	%f801, %f785, %f297, %f800;
	fma.rn.f32 	%f802, %f786, %f298, %f801;
	ld.shared.v4.f32 	{%f803, %f804, %f805, %f806}, [%r89+6240];
	fma.rn.f32 	%f807, %f803, %f307, %f790;
	fma.rn.f32 	%f808, %f804, %f308, %f807;
	fma.rn.f32 	%f809, %f805, %f309, %f808;
	fma.rn.f32 	%f810, %f806, %f310, %f809;
	fma.rn.f32 	%f811, %f803, %f315, %f794;
	fma.rn.f32 	%f812, %f804, %f316, %f811;
	fma.rn.f32 	%f813, %f805, %f317, %f812;
	fma.rn.f32 	%f814, %f806, %f318, %f813;
	fma.rn.f32 	%f815, %f803, %f323, %f798;
	fma.rn.f32 	%f816, %f804, %f324, %f815;
	fma.rn.f32 	%f817, %f805, %f325, %f816;
	fma.rn.f32 	%f818, %f806, %f326, %f817;
	fma.rn.f32 	%f819, %f803, %f331, %f802;
	fma.rn.f32 	%f820, %f804, %f332, %f819;
	fma.rn.f32 	%f821, %f805, %f333, %f820;
	fma.rn.f32 	%f822, %f806, %f334, %f821;
	ld.shared.v4.f32 	{%f823, %f824, %f825, %f826}, [%r89+6256];
	fma.rn.f32 	%f827, %f823, %f343, %f810;
	fma.rn.f32 	%f828, %f824, %f344, %f827;
	fma.rn.f32 	%f829, %f825, %f345, %f828;
	fma.rn.f32 	%f842, %f826, %f346, %f829;
	fma.rn.f32 	%f830, %f823, %f350, %f814;
	fma.rn.f32 	%f831, %f824, %f351, %f830;
	fma.rn.f32 	%f832, %f825, %f352, %f831;
	fma.rn.f32 	%f841, %f826, %f353, %f832;
	fma.rn.f32 	%f833, %f823, %f357, %f818;
	fma.rn.f32 	%f834, %f824, %f358, %f833;
	fma.rn.f32 	%f835, %f825, %f359, %f834;
	fma.rn.f32 	%f840, %f826, %f360, %f835;
	fma.rn.f32 	%f836, %f823, %f364, %f822;
	fma.rn.f32 	%f837, %f824, %f365, %f836;
	fma.rn.f32 	%f838, %f825, %f366, %f837;
	fma.rn.f32 	%f839, %f826, %f367, %f838;
	bar.sync 	0;
	add.s32 	%r119, %r119, 32;
	add.s32 	%r118, %r118, 8;
	add.s32 	%r117, %r117, 8;
	add.s32 	%r116, %r116, 8;
	add.s32 	%r115, %r115, 8;
	add.s32 	%r114, %r114, 8;
	setp.lt.s32 	%p17, %r119, %r113;
	@%p17 bra 	$L__BB0_3;
$L__BB0_12:
	ld.param.u32 	%r111, [_Z19kernel_matmul_t_optPK6float4S1_PS_iii_param_4];
	ld.param.u64 	%rd25, [_Z19kernel_matmul_t_optPK6float4S1_PS_iii_param_2];
	cvta.to.global.u64 	%rd14, %rd25;
	shr.s32 	%r91, %r111, 31;
	shr.u32 	%r92, %r91, 30;
	add.s32 	%r93, %r111, %r92;
	shr.s32 	%r94, %r93, 2;
	mov.u32 	%r95, %tid.y;
	mov.u32 	%r96, %ctaid.y;
	shl.b32 	%r97, %r96, 6;
	add.s32 	%r98, %r97, %r95;
	mov.u32 	%r99, %ctaid.x;
	shl.b32 	%r100, %r99, 4;
	mov.u32 	%r101, %tid.x;
	add.s32 	%r102, %r100, %r101;
	mad.lo.s32 	%r103, %r98, %r94, %r102;
	mul.wide.s32 	%rd15, %r103, 16;
	add.s64 	%rd16, %rd14, %rd15;
	st.global.v4.f32 	[%rd16], {%f854, %f853, %f852, %f851};
	shl.b32 	%r104, %r94, 4;
	add.s32 	%r105, %r103, %r104;
	mul.wide.s32 	%rd17, %r105, 16;
	add.s64 	%rd18, %rd14, %rd17;
	st.global.v4.f32 	[%rd18], {%f850, %f849, %f848, %f847};
	shl.b32 	%r106, %r94, 5;
	add.s32 	%r107, %r103, %r106;
	mul.wide.s32 	%rd19, %r107, 16;
	add.s64 	%rd20, %rd14, %rd19;
	st.global.v4.f32 	[%rd20], {%f846, %f845, %f844, %f843};
	add.s32 	%r108, %r107, %r104;
	mul.wide.s32 	%rd21, %r108, 16;
	add.s64 	%rd22, %rd14, %rd21;
	st.global.v4.f32 	[%rd22], {%f842, %f841, %f840, %f839};
$L__BB0_13:
	ret;

}


// ===== COMPILED SASS (sm_100) =====

	.target	sm_100

	.elftype	@"ET_EXEC"


//--------------------- .note.nv.tkinfo           --------------------------
	.section	.note.nv.tkinfo,"",@"SHT_NOTE"
	.sectionflags	@"SHF_NOTE_NV_TKINFO"
	.tkinfo
        /*0018*/ 	.word	0x00000002
        /*0030*/ 	.string	""
        /*0030*/ 	.string	"ptxas"
        /*0030*/ 	.string	"Cuda compilation tools, release 13.0, V13.0.88"
        /*0030*/ 	.string	"Build cuda_13.0.r13.0/compiler.36424714_0"
        /*0030*/ 	.string	"-arch sm_100 -m 64 "



//--------------------- .note.nv.cuinfo           --------------------------
	.section	.note.nv.cuinfo,"",@"SHT_NOTE"
	.sectionflags	@"SHF_NOTE_NV_CUINFO"
        /*0018*/ 	.short	0x0002
        /*001a*/ 	.short	0x0064
        /*001c*/ 	.short	0x0082
	.zero		2


//--------------------- .nv.info                  --------------------------
	.section	.nv.info,"",@"SHT_CUDA_INFO"
	.align	4


	//----- nvinfo : EIATTR_REGCOUNT
	.align		4
        /*0000*/ 	.byte	0x04, 0x2f
        /*0002*/ 	.short	(.L_1 - .L_0)
	.align		4
.L_0:
        /*0004*/ 	.word	index@(_Z19kernel_matmul_t_optPK6float4S1_PS_iii)
        /*0008*/ 	.word	0x00000048


	//----- nvinfo : EIATTR_FRAME_SIZE
	.align		4
.L_1:
        /*000c*/ 	.byte	0x04, 0x11
        /*000e*/ 	.short	(.L_3 - .L_2)
	.align		4
.L_2:
        /*0010*/ 	.word	index@(_Z19kernel_matmul_t_optPK6float4S1_PS_iii)
        /*0014*/ 	.word	0x00000000


	//----- nvinfo : EIATTR_MIN_STACK_SIZE
	.align		4
.L_3:
        /*0018*/ 	.byte	0x04, 0x12
        /*001a*/ 	.short	(.L_5 - .L_4)
	.align		4
.L_4:
        /*001c*/ 	.word	index@(_Z19kernel_matmul_t_optPK6float4S1_PS_iii)
        /*0020*/ 	.word	0x00000000
.L_5:


//--------------------- .nv.compat                --------------------------
	.section	.nv.compat,"",@"SHT_CUDA_COMPAT_INFO"
	.align	4
        /*0000*/ 	.byte	0x02, 0x09, 0x00, 0x00, 0x02, 0x02, 0x01, 0x00, 0x02, 0x05, 0x05, 0x00, 0x03, 0x07, 0x01, 0x01
        /*0010*/ 	.byte	0x02, 0x03, 0x00, 0x00, 0x02, 0x06, 0x01, 0x00, 0x04, 0x0b, 0x08, 0x00, 0x09, 0x00, 0x00, 0x00
        /*0020*/ 	.byte	0x00, 0x00, 0x00, 0x00


//--------------------- .nv.info._Z19kernel_matmul_t_optPK6float4S1_PS_iii --------------------------
	.section	.nv.info._Z19kernel_matmul_t_optPK6float4S1_PS_iii,"",@"SHT_CUDA_INFO"
	.sectionflags	@""
	.align	4


	//----- nvinfo : EIATTR_CUDA_API_VERSION
	.align		4
        /*0000*/ 	.byte	0x04, 0x37
        /*0002*/ 	.short	(.L_7 - .L_6)
.L_6:
        /*0004*/ 	.word	0x00000082


	//----- nvinfo : EIATTR_KPARAM_INFO
	.align		4
.L_7:
        /*0008*/ 	.byte	0x04, 0x17
        /*000a*/ 	.short	(.L_9 - .L_8)
.L_8:
        /*000c*/ 	.word	0x00000000
        /*0010*/ 	.short	0x0005
        /*0012*/ 	.short	0x0020
        /*0014*/ 	.byte	0x00, 0xf0, 0x11, 0x00


	//----- nvinfo : EIATTR_KPARAM_INFO
	.align		4
.L_9:
        /*0018*/ 	.byte	0x04, 0x17
        /*001a*/ 	.short	(.L_11 - .L_10)
.L_10:
        /*001c*/ 	.word	0x00000000
        /*0020*/ 	.short	0x0004
        /*0022*/ 	.short	0x001c
        /*0024*/ 	.byte	0x00, 0xf0, 0x11, 0x00


	//----- nvinfo : EIATTR_KPARAM_INFO
	.align		4
.L_11:
        /*0028*/ 	.byte	0x04, 0x17
        /*002a*/ 	.short	(.L_13 - .L_12)
.L_12:
        /*002c*/ 	.word	0x00000000
        /*0030*/ 	.short	0x0003
        /*0032*/ 	.short	0x0018
        /*0034*/ 	.byte	0x00, 0xf0, 0x11, 0x00


	//----- nvinfo : EIATTR_KPARAM_INFO
	.align		4
.L_13:
        /*0038*/ 	.byte	0x04, 0x17
        /*003a*/ 	.short	(.L_15 - .L_14)
.L_14:
        /*003c*/ 	.word	0x00000000
        /*0040*/ 	.short	0x0002
        /*0042*/ 	.short	0x0010
        /*0044*/ 	.byte	0x00, 0xf5, 0x21, 0x00


	//----- nvinfo : EIATTR_KPARAM_INFO
	.align		4
.L_15:
        /*0048*/ 	.byte	0x04, 0x17
        /*004a*/ 	.short	(.L_17 - .L_16)
.L_16:
        /*004c*/ 	.word	0x00000000
        /*0050*/ 	.short	0x0001
        /*0052*/ 	.short	0x0008
        /*0054*/ 	.byte	0x00, 0xf5, 0x21, 0x00


	//----- nvinfo : EIATTR_KPARAM_INFO
	.align		4
.L_17:
        /*0058*/ 	.byte	0x04, 0x17
        /*005a*/ 	.short	(.L_19 - .L_18)
.L_18:
        /*005c*/ 	.word	0x00000000
        /*0060*/ 	.short	0x0000
        /*0062*/ 	.short	0x0000
        /*0064*/ 	.byte	0x00, 0xf5, 0x21, 0x00


	//----- nvinfo : EIATTR_SPARSE_MMA_MASK
	.align		4
.L_19:
        /*0068*/ 	.byte	0x03, 0x50
        /*006a*/ 	.short	0x0000


	//----- nvinfo : EIATTR_MAXREG_COUNT
	.align		4
        /*006c*/ 	.byte	0x03, 0x1b
        /*006e*/ 	.short	0x00ff


	//----- nvinfo : EIATTR_NUM_BARRIERS
	.align		4
        /*0070*/ 	.byte	0x02, 0x4c
        /*0072*/ 	.byte	0x01
	.zero		1


	//----- nvinfo : EIATTR_MERCURY_ISA_VERSION
	.align		4
        /*0074*/ 	.byte	0x03, 0x5f
        /*0076*/ 	.short	0x0101


	//----- nvinfo : EIATTR_VRC_CTA_INIT_COUNT
	.align		4
        /*0078*/ 	.byte	0x02, 0x4a
	.zero		1
	.zero		1


	//----- nvinfo : EIATTR_EXIT_INSTR_OFFSETS
	.align		4
        /*007c*/ 	.byte	0x04, 0x1c
        /*007e*/ 	.short	(.L_21 - .L_20)


	//   ....[0]....
.L_20:
        /*0080*/ 	.word	0x000000a0


	//   ....[1]....
        /*0084*/ 	.word	0x00002c50


	//----- nvinfo : EIATTR_CBANK_PARAM_SIZE
	.align		4
.L_21:
        /*0088*/ 	.byte	0x03, 0x19
        /*008a*/ 	.short	0x0024


	//----- nvinfo : EIATTR_PARAM_CBANK
	.align		4
        /*008c*/ 	.byte	0x04, 0x0a
        /*008e*/ 	.short	(.L_23 - .L_22)
	.align		4
.L_22:
        /*0090*/ 	.word	index@(.nv.constant0._Z19kernel_matmul_t_optPK6float4S1_PS_iii)
        /*0094*/ 	.short	0x0380
        /*0096*/ 	.short	0x0024


	//----- nvinfo : EIATTR_SW_WAR
	.align		4
.L_23:
        /*0098*/ 	.byte	0x04, 0x36
        /*009a*/ 	.short	(.L_25 - .L_24)
.L_24:
        /*009c*/ 	.word	0x00000008
.L_25:


//--------------------- .nv.callgraph             --------------------------
	.section	.nv.callgraph,"",@"SHT_CUDA_CALLGRAPH"
	.align	4
	.sectionentsize	8
	.align		4
        /*0000*/ 	.word	0x00000000
	.align		4
        /*0004*/ 	.word	0xffffffff
	.align		4
        /*0008*/ 	.word	0x00000000
	.align		4
        /*000c*/ 	.word	0xfffffffe
	.align		4
        /*0010*/ 	.word	0x00000000
	.align		4
        /*0014*/ 	.word	0xfffffffd
	.align		4
        /*0018*/ 	.word	0x00000000
	.align		4
        /*001c*/ 	.word	0xfffffffc


//--------------------- .text._Z19kernel_matmul_t_optPK6float4S1_PS_iii --------------------------
	.section	.text._Z19kernel_matmul_t_optPK6float4S1_PS_iii,"ax",@progbits
	.align	128
        .global         _Z19kernel_matmul_t_optPK6float4S1_PS_iii
        .type           _Z19kernel_matmul_t_optPK6float4S1_PS_iii,@function
        .size           _Z19kernel_matmul_t_optPK6float4S1_PS_iii,(.L_x_3 - _Z19kernel_matmul_t_optPK6float4S1_PS_iii)
        .other          _Z19kernel_matmul_t_optPK6float4S1_PS_iii,@"STO_CUDA_ENTRY STV_DEFAULT"
_Z19kernel_matmul_t_optPK6float4S1_PS_iii:
.text._Z19kernel_matmul_t_optPK6float4S1_PS_iii:
[----:B------:R-:W-:Y:S01]  /*0000*/  LDC R1, c[0x0][0x37c] ;  /* 0x0000df00ff017b82 */ /* 0x000fe20000000800 */
[----:B------:R-:W0:Y:S07]  /*0010*/  S2R R56, SR_CTAID.Y ;  /* 0x0000000000387919 */ /* 0x000e2e0000002600 */
[----:B------:R-:W1:Y:S01]  /*0020*/  S2UR UR6, SR_CTAID.X ;  /* 0x00000000000679c3 */ /* 0x000e620000002500 */
[----:B------:R-:W2:Y:S02]  /*0030*/  LDCU.64 UR4, c[0x0][0x398] ;  /* 0x00007300ff0477ac */ /* 0x000ea40008000a00 */
[----:B--2---:R-:W-:-:S02]  /*0040*/  MOV R0, UR5 ;  /* 0x0000000500007c02 */ /* 0x004fc40008000f00 */
[----:B-1----:R-:W-:-:S04]  /*0050*/  MOV R57, UR6 ;  /* 0x0000000600397c02 */ /* 0x002fc80008000f00 */
[----:B------:R-:W-:Y:S02]  /*0060*/  SHF.L.U32 R5, R57, 0x6, RZ ;  /* 0x0000000639057819 */ /* 0x000fe400000006ff */
[----:B0-----:R-:W-:-:S04]  /*0070*/  SHF.L.U32 R4, R56, 0x6, RZ ;  /* 0x0000000638047819 */ /* 0x001fc800000006ff */
[----:B------:R-:W-:-:S04]  /*0080*/  ISETP.GE.U32.AND P0, PT, R4, UR4, PT ;  /* 0x0000000404007c0c */ /* 0x000fc8000bf06070 */
[----:B------:R-:W-:-:S13]  /*0090*/  ISETP.GE.U32.OR P0, PT, R5, R0, P0 ;  /* 0x000000000500720c */ /* 0x000fda0000706470 */
[----:B------:R-:W-:Y:S05]  /*00a0*/  @P0 EXIT ;  /* 0x000000000000094d */ /* 0x000fea0003800000 */
[----:B------:R-:W0:Y:S01]  /*00b0*/  LDCU UR5, c[0x0][0x3a0] ;  /* 0x00007400ff0577ac */ /* 0x000e220008000800 */
[----:B------:R-:W1:Y:S01]  /*00c0*/  S2R R3, SR_TID.Y ;  /* 0x0000000000037919 */ /* 0x000e620000002200 */
[----:B------:R-:W-:Y:S02]  /*00d0*/  CS2R R34, SRZ ;  /* 0x0000000000227805 */ /* 0x000fe4000001ff00 */
[----:B------:R-:W-:Y:S02]  /*00e0*/  CS2R R32, SRZ ;  /* 0x0000000000207805 */ /* 0x000fe4000001ff00 */
[----:B------:R-:W-:Y:S01]  /*00f0*/  CS2R R26, SRZ ;  /* 0x00000000001a7805 */ /* 0x000fe2000001ff00 */
[----:B------:R-:W2:Y:S01]  /*0100*/  S2R R2, SR_TID.X ;  /* 0x0000000000027919 */ /* 0x000ea20000002100 */
[----:B------:R-:W-:Y:S02]  /*0110*/  CS2R R24, SRZ ;  /* 0x0000000000187805 */ /* 0x000fe4000001ff00 */
[----:B------:R-:W-:-:S02]  /*0120*/  CS2R R30, SRZ ;  /* 0x00000000001e7805 */ /* 0x000fc4000001ff00 */
[----:B------:R-:W-:Y:S02]  /*0130*/  CS2R R28, SRZ ;  /* 0x00000000001c7805 */ /* 0x000fe4000001ff00 */
[----:B------:R-:W-:Y:S02]  /*0140*/  CS2R R18, SRZ ;  /* 0x0000000000127805 */ /* 0x000fe4000001ff00 */
[----:B------:R-:W-:Y:S01]  /*0150*/  CS2R R16, SRZ ;  /* 0x0000000000107805 */ /* 0x000fe2000001ff00 */
[----:B------:R-:W3:Y:S01]  /*0160*/  LDCU.64 UR6, c[0x0][0x358] ;  /* 0x00006b00ff0677ac */ /* 0x000ee20008000a00 */
[----:B------:R-:W4:Y:S01]  /*0170*/  LDCU UR8, c[0x0][0x360] ;  /* 0x00006c00ff0877ac */ /* 0x000f220008000800 */
[----:B0-----:R-:W-:Y:S02]  /*0180*/  UISETP.GE.AND UP0, UPT, UR5, 0x1, UPT ;  /* 0x000000010500788c */ /* 0x001fe4000bf06270 */
[----:B------:R-:W-:-:S04]  /*0190*/  USHF.R.S32.HI UR4, URZ, 0x1f, UR5 ;  /* 0x0000001fff047899 */ /* 0x000fc80008011405 */
[----:B------:R-:W-:-:S03]  /*01a0*/  ULEA.HI UR4, UR4, UR5, URZ, 0x2 ;  /* 0x0000000504047291 */ /* 0x000fc6000f8f10ff */
[----:B------:R-:W-:Y:S09]  /*01b0*/  BRA.U !UP0, `(.L_x_0) ;  /* 0x0000002908587547 */ /* 0x000ff2000b800000 */
[----:B-12-4-:R-:W-:Y:S01]  /*01c0*/  IMAD R66, R3, UR8, R2 ;  /* 0x0000000803427c24 */ /* 0x016fe2000f8e0202 */
[----:B------:R-:W-:Y:S01]  /*01d0*/  USHF.R.S32.HI UR5, URZ, 0x2, UR4 ;  /* 0x00000002ff057899 */ /* 0x000fe20008011404 */
[----:B------:R-:W-:Y:S01]  /*01e0*/  HFMA2 R35, -RZ, RZ, 0, 0 ;  /* 0x00000000ff237431 */ /* 0x000fe200000001ff */
[----:B------:R-:W0:Y:S02]  /*01f0*/  LDCU UR10, c[0x0][0x3a0] ;  /* 0x00007400ff0a77ac */ /* 0x000e240008000800 */
[C---:B------:R-:W-:Y:S02]  /*0200*/  LEA.HI R65, R66.reuse, R5, RZ, 0x1d ;  /* 0x0000000542417211 */ /* 0x040fe400078fe8ff */
[C---:B------:R-:W-:Y:S01]  /*0210*/  LEA.HI R5, R66.reuse, R4, RZ, 0x1d ;  /* 0x0000000442057211 */ /* 0x040fe200078fe8ff */
[----:B------:R-:W1:Y:S01]  /*0220*/  LDCU UR9, c[0x0][0x398] ;  /* 0x00007300ff0977ac */ /* 0x000e620008000800 */
[----:B------:R-:W-:Y:S02]  /*0230*/  LOP3.LUT R66, R66, 0x7, RZ, 0xc0, !PT ;  /* 0x0000000742427812 */ /* 0x000fe400078ec0ff */
[----:B------:R-:W-:Y:S01]  /*0240*/  IADD3 R7, PT, PT, R65, 0x20, RZ ;  /* 0x0000002041077810 */ /* 0x000fe20007ffe0ff */
[----:B------:R-:W-:Y:S01]  /*0250*/  UMOV UR4, URZ ;  /* 0x000000ff00047c82 */ /* 0x000fe20008000000 */
[----:B------:R-:W-:Y:S01]  /*0260*/  IADD3 R59, PT, PT, R5, 0x20, RZ ;  /* 0x00000020053b7810 */ /* 0x000fe20007ffe0ff */
[----:B------:R-:W-:-:S02]  /*0270*/  IMAD R65, R65, UR5, R66 ;  /* 0x0000000541417c24 */ /* 0x000fc4000f8e0242 */
[--C-:B------:R-:W-:Y:S02]  /*0280*/  IMAD R58, R5, UR5, R66.reuse ;  /* 0x00000005053a7c24 */ /* 0x100fe4000f8e0242 */
[--C-:B------:R-:W-:Y:S02]  /*0290*/  IMAD R64, R7, UR5, R66.reuse ;  /* 0x0000000507407c24 */ /* 0x100fe4000f8e0242 */
[----:B------:R-:W-:-:S07]  /*02a0*/  IMAD R59, R59, UR5, R66 ;  /* 0x000000053b3b7c24 */ /* 0x000fce000f8e0242 */
.L_x_1:
[----:B------:R-:W2:Y:S01]  /*02b0*/  S2R R57, SR_CTAID.X ;  /* 0x0000000000397919 */ /* 0x000ea20000002500 */
[----:B------:R-:W4:Y:S01]  /*02c0*/  LDCU UR8, c[0x0][0x360] ;  /* 0x00006c00ff0877ac */ /* 0x000f220008000800 */
[----:B------:R-:W5:Y:S01]  /*02d0*/  LDC R0, c[0x0][0x39c] ;  /* 0x0000e700ff007b82 */ /* 0x000f620000000800 */
[C---:B------:R-:W-:Y:S02]  /*02e0*/  ISETP.GE.AND P0, PT, R66.reuse, UR5, PT ;  /* 0x0000000542007c0c */ /* 0x040fe4000bf06270 */
[----:B------:R-:W-:Y:S02]  /*02f0*/  CS2R R14, SRZ ;  /* 0x00000000000e7805 */ /* 0x000fe4000001ff00 */
[----:B------:R-:W-:Y:S02]  /*0300*/  ISETP.GE.AND P1, PT, R66, UR5, PT ;  /* 0x0000000542007c0c */ /* 0x000fe4000bf26270 */
[----:B------:R-:W-:Y:S01]  /*0310*/  CS2R R12, SRZ ;  /* 0x00000000000c7805 */ /* 0x000fe2000001ff00 */
[----:B----4-:R-:W-:-:S05]  /*0320*/  IMAD R8, R3, UR8, R2 ;  /* 0x0000000803087c24 */ /* 0x010fca000f8e0202 */
[----:B------:R-:W-:-:S04]  /*0330*/  SHF.R.U32.HI R9, RZ, 0x3, R8 ;  /* 0x00000003ff097819 */ /* 0x000fc80000011608 */
[----:B------:R-:W-:-:S04]  /*0340*/  LEA R2, R56, R9, 0x6 ;  /* 0x0000000938027211 */ /* 0x000fc800078e30ff */
[C---:B-1----:R-:W-:Y:S02]  /*0350*/  ISETP.LT.AND P0, PT, R2.reuse, UR9, !P0 ;  /* 0x0000000902007c0c */ /* 0x042fe4000c701270 */
[----:B--2---:R-:W-:Y:S02]  /*0360*/  LEA R3, R57, R9, 0x6 ;  /* 0x0000000939037211 */ /* 0x004fe400078e30ff */
[----:B------:R-:W-:Y:S02]  /*0370*/  IADD3 R2, PT, PT, R2, 0x20, RZ ;  /* 0x0000002002027810 */ /* 0x000fe40007ffe0ff */
[C---:B------:R-:W-:Y:S02]  /*0380*/  IADD3 R7, PT, PT, R3.reuse, 0x20, RZ ;  /* 0x0000002003077810 */ /* 0x040fe40007ffe0ff */
[----:B------:R-:W-:Y:S02]  /*0390*/  ISETP.GE.OR P3, PT, R2, UR9, P1 ;  /* 0x0000000902007c0c */ /* 0x000fe40008f66670 */
[----:B-----5:R-:W-:-:S02]  /*03a0*/  ISETP.GE.OR P2, PT, R3, R0, P1 ;  /* 0x000000000300720c */ /* 0x020fc40000f46670 */
[----:B------:R-:W-:Y:S01]  /*03b0*/  ISETP.GE.OR P1, PT, R7, R0, P1 ;  /* 0x000000000700720c */ /* 0x000fe20000f26670 */
[----:B------:R-:W1:Y:S08]  /*03c0*/  @P0 LDC.64 R4, c[0x0][0x380] ;  /* 0x0000e000ff040b82 */ /* 0x000e700000000a00 */
[----:B------:R-:W2:Y:S08]  /*03d0*/  @!P3 LDC.64 R10, c[0x0][0x380] ;  /* 0x0000e000ff0abb82 */ /* 0x000eb00000000a00 */
[----:B------:R-:W4:Y:S08]  /*03e0*/  @!P2 LDC.64 R6, c[0x0][0x388] ;  /* 0x0000e200ff06ab82 */ /* 0x000f300000000a00 */
[----:B------:R-:W5:Y:S01]  /*03f0*/  @!P1 LDC.64 R2, c[0x0][0x388] ;  /* 0x0000e200ff029b82 */ /* 0x000f620000000a00 */
[----:B-1----:R-:W-:Y:S01]  /*0400*/  @P0 IMAD.WIDE.U32 R4, R58, 0x10, R4 ;  /* 0x000000103a040825 */ /* 0x002fe200078e0004 */
[----:B------:R-:W-:-:S02]  /*0410*/  CS2R R38, SRZ ;  /* 0x0000000000267805 */ /* 0x000fc4000001ff00 */
[----:B------:R-:W-:Y:S02]  /*0420*/  CS2R R36, SRZ ;  /* 0x0000000000247805 */ /* 0x000fe4000001ff00 */
[----:B------:R-:W-:Y:S02]  /*0430*/  CS2R R42, SRZ ;  /* 0x00000000002a7805 */ /* 0x000fe4000001ff00 */
[----:B------:R-:W-:Y:S01]  /*0440*/  CS2R R40, SRZ ;  /* 0x0000000000287805 */ /* 0x000fe2000001ff00 */
[----:B---3--:R2:W3:Y:S01]  /*0450*/  @P0 LDG.E.128 R12, desc[UR6][R4.64] ;  /* 0x00000006040c0981 */ /* 0x0084e2000c1e1d00 */
[----:B------:R-:W-:Y:S02]  /*0460*/  CS2R R62, SRZ ;  /* 0x00000000003e7805 */ /* 0x000fe4000001ff00 */
[----:B------:R-:W-:Y:S01]  /*0470*/  CS2R R60, SRZ ;  /* 0x00000000003c7805 */ /* 0x000fe2000001ff00 */
[----:B--2---:R-:W-:-:S04]  /*0480*/  @!P3 IMAD.WIDE.U32 R4, R59, 0x10, R10 ;  /* 0x000000103b04b825 */ /* 0x004fc800078e000a */
[----:B----4-:R-:W-:Y:S01]  /*0490*/  @!P2 IMAD.WIDE R6, R65, 0x10, R6 ;  /* 0x000000104106a825 */ /* 0x010fe200078e0206 */
[----:B------:R1:W2:Y:S03]  /*04a0*/  @!P3 LDG.E.128 R36, desc[UR6][R4.64] ;  /* 0x000000060424b981 */ /* 0x0002a6000c1e1d00 */
[----:B-----5:R-:W-:Y:S01]  /*04b0*/  @!P1 IMAD.WIDE R10, R64, 0x10, R2 ;  /* 0x00000010400a9825 */ /* 0x020fe200078e0202 */
[----:B------:R-:W4:Y:S04]  /*04c0*/  @!P2 LDG.E.128 R40, desc[UR6][R6.64] ;  /* 0x000000060628a981 */ /* 0x000f28000c1e1d00 */
[----:B------:R5:W4:Y:S01]  /*04d0*/  @!P1 LDG.E.128 R60, desc[UR6][R10.64] ;  /* 0x000000060a3c9981 */ /* 0x000b22000c1e1d00 */
[----:B------:R-:W0:Y:S01]  /*04e0*/  S2R R3, SR_TID.Y ;  /* 0x0000000000037919 */ /* 0x000e220000002200 */
[----:B------:R-:W0:Y:S01]  /*04f0*/  S2R R2, SR_TID.X ;  /* 0x0000000000027919 */ /* 0x000e220000002100 */
[----:B------:R-:W5:Y:S01]  /*0500*/  S2R R23, SR_CgaCtaId ;  /* 0x0000000000177919 */ /* 0x000f620000008800 */
[----:B------:R-:W0:Y:S01]  /*0510*/  LDCU UR8, c[0x0][0x360] ;  /* 0x00006c00ff0877ac */ /* 0x000e220008000800 */
[----:B------:R-:W-:-:S02]  /*0520*/  MOV R20, 0x400 ;  /* 0x0000040000147802 */ /* 0x000fc40000000f00 */
[----:B------:R-:W-:Y:S02]  /*0530*/  SHF.L.U32 R8, R8, 0x4, RZ ;  /* 0x0000000408087819 */ /* 0x000fe400000006ff */
[----:B------:R-:W-:Y:S02]  /*0540*/  IADD3 R21, PT, PT, R20, 0x2000, RZ ;  /* 0x0000200014157810 */ /* 0x000fe40007ffe0ff */
[----:B-1----:R-:W-:Y:S01]  /*0550*/  LOP3.LUT R4, R8, 0x70, RZ, 0xc0, !PT ;  /* 0x0000007008047812 */ /* 0x002fe200078ec0ff */
[----:B0-----:R-:W-:-:S05]  /*0560*/  IMAD R22, R3, UR8, R2 ;  /* 0x0000000803167c24 */ /* 0x001fca000f8e0202 */
[----:B------:R-:W-:Y:S02]  /*0570*/  SHF.L.U32 R5, R22, 0x4, RZ ;  /* 0x0000000416057819 */ /* 0x000fe400000006ff */
[----:B-----5:R-:W-:Y:S02]  /*0580*/  LEA R21, R23, R21, 0x18 ;  /* 0x0000001517157211 */ /* 0x020fe400078ec0ff */
[----:B------:R-:W-:Y:S02]  /*0590*/  LOP3.LUT R10, R5, 0x70, RZ, 0xc0, !PT ;  /* 0x00000070050a7812 */ /* 0x000fe400078ec0ff */
[----:B------:R-:W-:Y:S02]  /*05a0*/  LEA R20, R23, R20, 0x18 ;  /* 0x0000001417147211 */ /* 0x000fe400078ec0ff */
[----:B------:R-:W-:Y:S02]  /*05b0*/  LOP3.LUT R5, R8, 0xffffff80, RZ, 0xc0, !PT ;  /* 0xffffff8008057812 */ /* 0x000fe400078ec0ff */
[----:B------:R-:W-:-:S02]  /*05c0*/  IADD3 R6, PT, PT, R4, R21, RZ ;  /* 0x0000001504067210 */ /* 0x000fc40007ffe0ff */
[----:B------:R-:W-:Y:S02]  /*05d0*/  SHF.R.U32.HI R7, RZ, 0x3, R22 ;  /* 0x00000003ff077819 */ /* 0x000fe40000011616 */
[----:B------:R-:W-:Y:S01]  /*05e0*/  IADD3 R10, PT, PT, R21, R10, RZ ;  /* 0x0000000a150a7210 */ /* 0x000fe20007ffe0ff */
[----:B------:R-:W-:Y:S01]  /*05f0*/  IMAD R69, R9, 0x90, R6 ;  /* 0x0000009009457824 */ /* 0x000fe200078e0206 */
[----:B------:R-:W-:-:S03]  /*0600*/  IADD3 R48, PT, PT, R5, R20, R4 ;  /* 0x0000001405307210 */ /* 0x000fc60007ffe004 */
[----:B------:R-:W-:Y:S01]  /*0610*/  IMAD R7, R7, 0x90, R10 ;  /* 0x0000009007077824 */ /* 0x000fe200078e020a */
[----:B------:R-:W-:Y:S01]  /*0620*/  LEA R67, R3, R20, 0x7 ;  /* 0x0000001403437211 */ /* 0x000fe200078e38ff */
[----:B------:R-:W-:Y:S01]  /*0630*/  IMAD R68, R2, 0x240, R21 ;  /* 0x0000024002447824 */ /* 0x000fe200078e0215 */
[----:B---3--:R-:W-:Y:S04]  /*0640*/  STS.128 [R48], R12 ;  /* 0x0000000c30007388 */ /* 0x008fe80000000c00 */
[----:B--2---:R-:W-:Y:S04]  /*0650*/  STS.128 [R48+0x1000], R36 ;  /* 0x0010002430007388 */ /* 0x004fe80000000c00 */
[----:B----4-:R-:W-:Y:S04]  /*0660*/  STS.128 [R69], R40 ;  /* 0x0000002845007388 */ /* 0x010fe80000000c00 */
[----:B------:R-:W-:Y:S01]  /*0670*/  STS.128 [R7+0x1200], R60 ;  /* 0x0012003c07007388 */ /* 0x000fe20000000c00 */
[----:B------:R-:W-:Y:S06]  /*0680*/  BAR.SYNC.DEFER_BLOCKING 0x0 ;  /* 0x0000000000007b1d */ /* 0x000fec0000010000 */
[----:B------:R-:W-:Y:S04]  /*0690*/  LDS.128 R44, [R67] ;  /* 0x00000000432c7984 */ /* 0x000fe80000000c00 */
[----:B------:R-:W0:Y:S04]  /*06a0*/  LDS.128 R4, [R68] ;  /* 0x0000000044047984 */ /* 0x000e280000000c00 */
[----:B------:R-:W1:Y:S04]  /*06b0*/  LDS.128 R20, [R68+0x120] ;  /* 0x0001200044147984 */ /* 0x000e680000000c00 */
[----:B------:R-:W2:Y:S04]  /*06c0*/  LDS.128 R8, [R68+0x90] ;  /* 0x0000900044087984 */ /* 0x000ea80000000c00 */
[----:B------:R-:W3:Y:S04]  /*06d0*/  LDS.128 R12, [R68+0x1b0] ;  /* 0x0001b000440c7984 */ /* 0x000ee80000000c00 */
[----:B------:R-:W4:Y:S04]  /*06e0*/  LDS.128 R48, [R67+0x800] ;  /* 0x0008000043307984 */ /* 0x000f280000000c00 */
[----:B------:R-:W5:Y:S01]  /*06f0*/  LDS.128 R52, [R67+0x1000] ;  /* 0x0010000043347984 */ /* 0x000f620000000c00 */
[C---:B0-----:R-:W-:Y:S01]  /*0700*/  FFMA R16, R44.reuse, R4, R16 ;  /* 0x000000042c107223 */ /* 0x041fe20000000010 */
[----:B-1----:R-:W-:-:S03]  /*0710*/  FFMA R18, R44, R20, R18 ;  /* 0x000000142c127223 */ /* 0x002fc60000000012 */
[C---:B------:R-:W-:Y:S01]  /*0720*/  FFMA R41, R45.reuse, R5, R16 ;  /* 0x000000052d297223 */ /* 0x040fe20000000010 */
[C---:B--2---:R-:W-:Y:S01]  /*0730*/  FFMA R36, R44.reuse, R8, R17 ;  /* 0x000000082c247223 */ /* 0x044fe20000000011 */
[C---:B------:R-:W-:Y:S01]  /*0740*/  FFMA R37, R45.reuse, R21, R18 ;  /* 0x000000152d257223 */ /* 0x040fe20000000012 */
[----:B---3--:R-:W-:Y:S02]  /*0750*/  FFMA R44, R44, R12, R19 ;  /* 0x0000000c2c2c7223 */ /* 0x008fe40000000013 */
[----:B------:R-:W0:Y:S01]  /*0760*/  LDS.128 R16, [R67+0x1800] ;  /* 0x0018000043107984 */ /* 0x000e220000000c00 */
[-C--:B----4-:R-:W-:Y:S01]  /*0770*/  FFMA R28, R4, R48.reuse, R28 ;  /* 0x00000030041c7223 */ /* 0x090fe2000000001c */
[C---:B------:R-:W-:Y:S01]  /*0780*/  FFMA R39, R45.reuse, R9, R36 ;  /* 0x000000092d277223 */ /* 0x040fe20000000024 */
[----:B------:R-:W-:Y:S01]  /*0790*/  FFMA R45, R45, R13, R44 ;  /* 0x0000000d2d2d7223 */ /* 0x000fe2000000002c */
[-C--:B------:R-:W-:Y:S01]  /*07a0*/  FFMA R36, R8, R48.reuse, R29 ;  /* 0x0000003008247223 */ /* 0x080fe2000000001d */
[-C--:B------:R-:W-:Y:S01]  /*07b0*/  FFMA R30, R20, R48.reuse, R30 ;  /* 0x00000030141e7223 */ /* 0x080fe2000000001e */
[-C--:B------:R-:W-:Y:S01]  /*07c0*/  FFMA R29, R5, R49.reuse, R28 ;  /* 0x00000031051d7223 */ /* 0x080fe2000000001c */
[----:B------:R-:W-:Y:S01]  /*07d0*/  FFMA R48, R12, R48, R31 ;  /* 0x000000300c307223 */ /* 0x000fe2000000001f */
[-C--:B-----5:R-:W-:Y:S01]  /*07e0*/  FFMA R28, R8, R52.reuse, R25 ;  /* 0x00000034081c7223 */ /* 0x0a0fe20000000019 */
[----:B------:R-:W-:Y:S01]  /*07f0*/  FFMA R26, R20, R52, R26 ;  /* 0x00000034141a7223 */ /* 0x000fe2000000001a */
[C---:B------:R-:W-:Y:S01]  /*0800*/  FFMA R62, R46.reuse, R6, R41 ;  /* 0x000000062e3e7223 */ /* 0x040fe20000000029 */
[C---:B------:R-:W-:Y:S01]  /*0810*/  FFMA R60, R46.reuse, R10, R39 ;  /* 0x0000000a2e3c7223 */ /* 0x040fe20000000027 */
[----:B------:R-:W-:Y:S01]  /*0820*/  FFMA R44, R46, R22, R37 ;  /* 0x000000162e2c7223 */ /* 0x000fe20000000025 */
[----:B------:R-:W-:Y:S01]  /*0830*/  FFMA R24, R4, R52, R24 ;  /* 0x0000003404187223 */ /* 0x000fe20000000018 */
[----:B------:R-:W-:Y:S01]  /*0840*/  FFMA R46, R46, R14, R45 ;  /* 0x0000000e2e2e7223 */ /* 0x000fe2000000002d */
[----:B------:R-:W-:Y:S01]  /*0850*/  FFMA R52, R12, R52, R27 ;  /* 0x000000340c347223 */ /* 0x000fe2000000001b */
[-C--:B------:R-:W-:Y:S01]  /*0860*/  FFMA R45, R9, R49.reuse, R36 ;  /* 0x00000031092d7223 */ /* 0x080fe20000000024 */
[-C--:B------:R-:W-:Y:S01]  /*0870*/  FFMA R31, R21, R49.reuse, R30 ;  /* 0x00000031151f7223 */ /* 0x080fe2000000001e */
[----:B------:R-:W-:Y:S01]  /*0880*/  FFMA R37, R13, R49, R48 ;  /* 0x000000310d257223 */ /* 0x000fe20000000030 */
[-C--:B------:R-:W-:Y:S01]  /*0890*/  FFMA R25, R9, R53.reuse, R28 ;  /* 0x0000003509197223 */ /* 0x080fe2000000001c */
[-C--:B------:R-:W-:Y:S01]  /*08a0*/  FFMA R27, R21, R53.reuse, R26 ;  /* 0x00000035151b7223 */ /* 0x080fe2000000001a */
[-C--:B------:R-:W-:Y:S01]  /*08b0*/  FFMA R49, R6, R50.reuse, R29 ;  /* 0x0000003206317223 */ /* 0x080fe2000000001d */
[-C--:B------:R-:W-:Y:S01]  /*08c0*/  FFMA R61, R5, R53.reuse, R24 ;  /* 0x00000035053d7223 */ /* 0x080fe20000000018 */
[----:B------:R-:W-:Y:S01]  /*08d0*/  FFMA R29, R13, R53, R52 ;  /* 0x000000350d1d7223 */ /* 0x000fe20000000034 */
[-C--:B------:R-:W-:Y:S01]  /*08e0*/  FFMA R45, R10, R50.reuse, R45 ;  /* 0x000000320a2d7223 */ /* 0x080fe2000000002d */
[----:B------:R-:W-:Y:S01]  /*08f0*/  FFMA R48, R22, R50, R31 ;  /* 0x0000003216307223 */ /* 0x000fe2000000001f */
[-C--:B------:R-:W-:Y:S01]  /*0900*/  FFMA R53, R10, R54.reuse, R25 ;  /* 0x000000360a357223 */ /* 0x080fe20000000019 */
[----:B------:R-:W-:Y:S01]  /*0910*/  FFMA R52, R22, R54, R27 ;  /* 0x0000003616347223 */ /* 0x000fe2000000001b */
[----:B------:R-:W-:Y:S01]  /*0920*/  FFMA R50, R14, R50, R37 ;  /* 0x000000320e327223 */ /* 0x000fe20000000025 */
[-C--:B------:R-:W-:Y:S01]  /*0930*/  FFMA R61, R6, R54.reuse, R61 ;  /* 0x00000036063d7223 */ /* 0x080fe2000000003d */
[----:B------:R-:W-:Y:S01]  /*0940*/  LDS.128 R24, [R67+0x10] ;  /* 0x0000100043187984 */ /* 0x000fe20000000c00 */
[----:B------:R-:W-:Y:S01]  /*0950*/  FFMA R54, R14, R54, R29 ;  /* 0x000000360e367223 */ /* 0x000fe2000000001d */
[-C--:B0-----:R-:W-:Y:S01]  /*0960*/  FFMA R8, R8, R16.reuse, R33 ;  /* 0x0000001008087223 */ /* 0x081fe20000000021 */
[-C--:B------:R-:W-:Y:S01]  /*0970*/  FFMA R12, R12, R16.reuse, R35 ;  /* 0x000000100c0c7223 */ /* 0x080fe20000000023 */
[-C--:B------:R-:W-:Y:S01]  /*0980*/  FFMA R20, R20, R16.reuse, R34 ;  /* 0x0000001014147223 */ /* 0x080fe20000000022 */
[----:B------:R-:W-:Y:S01]  /*0990*/  FFMA R4, R4, R16, R32 ;  /* 0x0000001004047223 */ /* 0x000fe20000000020 */
[-C--:B------:R-:W-:Y:S01]  /*09a0*/  FFMA R9, R9, R17.reuse, R8 ;  /* 0x0000001109097223 */ /* 0x080fe20000000008 */
[----:B------:R-:W0:Y:S01]  /*09b0*/  LDS.128 R32, [R68+0x130] ;  /* 0x0001300044207984 */ /* 0x000e220000000c00 */
[-C--:B------:R-:W-:Y:S01]  /*09c0*/  FFMA R13, R13, R17.reuse, R12 ;  /* 0x000000110d0d7223 */ /* 0x080fe2000000000c */
[----:B------:R-:W-:Y:S01]  /*09d0*/  FFMA R21, R21, R17, R20 ;  /* 0x0000001115157223 */ /* 0x000fe20000000014 */
[----:B------:R-:W-:Y:S01]  /*09e0*/  FFMA R10, R10, R18, R9 ;  /* 0x000000120a0a7223 */ /* 0x000fe20000000009 */
[----:B------:R-:W1:Y:S01]  /*09f0*/  LDS.128 R40, [R68+0x10] ;  /* 0x0000100044287984 */ /* 0x000e620000000c00 */
[C---:B------:R-:W-:Y:S01]  /*0a00*/  FFMA R63, R47.reuse, R7, R62 ;  /* 0x000000072f3f7223 */ /* 0x040fe2000000003e */
[C---:B------:R-:W-:Y:S01]  /*0a10*/  FFMA R60, R47.reuse, R11, R60 ;  /* 0x0000000b2f3c7223 */ /* 0x040fe2000000003c */
[C---:B------:R-:W-:Y:S01]  /*0a20*/  FFMA R8, R47.reuse, R23, R44 ;  /* 0x000000172f087223 */ /* 0x040fe2000000002c */
[----:B------:R-:W2:Y:S01]  /*0a30*/  LDS.128 R36, [R68+0xa0] ;  /* 0x0000a00044247984 */ /* 0x000ea20000000c00 */
[----:B------:R-:W-:Y:S01]  /*0a40*/  FFMA R12, R47, R15, R46 ;  /* 0x0000000f2f0c7223 */ /* 0x000fe2000000002e */
[----:B------:R-:W-:-:S02]  /*0a50*/  FFMA R9, R11, R51, R45 ;  /* 0x000000330b097223 */ /* 0x000fc4000000002d */
[----:B------:R-:W3:Y:S01]  /*0a60*/  LDS.128 R28, [R68+0x1c0] ;  /* 0x0001c000441c7984 */ /* 0x000ee20000000c00 */
[----:B------:R-:W-:-:S03]  /*0a70*/  FFMA R5, R5, R17, R4 ;  /* 0x0000001105057223 */ /* 0x000fc60000000004 */
[----:B------:R-:W4:Y:S01]  /*0a80*/  LDS.128 R44, [R67+0x810] ;  /* 0x00081000432c7984 */ /* 0x000f220000000c00 */
[-C--:B------:R-:W-:Y:S01]  /*0a90*/  FFMA R22, R22, R18.reuse, R21 ;  /* 0x0000001216167223 */ /* 0x080fe20000000015 */
[-C--:B------:R-:W-:Y:S01]  /*0aa0*/  FFMA R14, R14, R18.reuse, R13 ;  /* 0x000000120e0e7223 */ /* 0x080fe2000000000d */
[-C--:B------:R-:W-:Y:S01]  /*0ab0*/  FFMA R61, R7, R55.reuse, R61 ;  /* 0x00000037073d7223 */ /* 0x080fe2000000003d */
[-C--:B------:R-:W-:Y:S01]  /*0ac0*/  FFMA R13, R11, R55.reuse, R53 ;  /* 0x000000370b0d7223 */ /* 0x080fe20000000035 */
[-C--:B------:R-:W-:Y:S01]  /*0ad0*/  FFMA R21, R23, R55.reuse, R52 ;  /* 0x0000003717157223 */ /* 0x080fe20000000034 */
[----:B------:R-:W-:Y:S02]  /*0ae0*/  FFMA R4, R15, R55, R54 ;  /* 0x000000370f047223 */ /* 0x000fe40000000036 */
[----:B------:R-:W5:Y:S01]  /*0af0*/  LDS.128 R52, [R67+0x1010] ;  /* 0x0010100043347984 */ /* 0x000f620000000c00 */
[----:B------:R-:W-:Y:S01]  /*0b00*/  FFMA R6, R6, R18, R5 ;  /* 0x0000001206067223 */ /* 0x000fe20000000005 */
[-C--:B------:R-:W-:Y:S01]  /*0b10*/  FFMA R5, R7, R51.reuse, R49 ;  /* 0x0000003307057223 */ /* 0x080fe20000000031 */
[-C--:B------:R-:W-:Y:S01]  /*0b20*/  FFMA R17, R23, R51.reuse, R48 ;  /* 0x0000003317117223 */ /* 0x080fe20000000030 */
[----:B------:R-:W-:-:S02]  /*0b30*/  FFMA R69, R15, R51, R50 ;  /* 0x000000330f457223 */ /* 0x000fc40000000032 */
[----:B------:R-:W5:Y:S01]  /*0b40*/  LDS.128 R48, [R67+0x1810] ;  /* 0x0018100043307984 */ /* 0x000f620000000c00 */
[-C--:B------:R-:W-:Y:S01]  /*0b50*/  FFMA R11, R11, R19.reuse, R10 ;  /* 0x000000130b0b7223 */ /* 0x080fe2000000000a */
[-C--:B------:R-:W-:Y:S01]  /*0b60*/  FFMA R7, R7, R19.reuse, R6 ;  /* 0x0000001307077223 */ /* 0x080fe20000000006 */
[-C--:B------:R-:W-:Y:S01]  /*0b70*/  FFMA R23, R23, R19.reuse, R22 ;  /* 0x0000001317177223 */ /* 0x080fe20000000016 */
[----:B------:R-:W-:Y:S01]  /*0b80*/  FFMA R15, R15, R19, R14 ;  /* 0x000000130f0f7223 */ /* 0x000fe2000000000e */
[C---:B0-----:R-:W-:Y:S01]  /*0b90*/  FFMA R8, R24.reuse, R32, R8 ;  /* 0x0000002018087223 */ /* 0x041fe20000000008 */
[----:B-1----:R-:W-:-:S03]  /*0ba0*/  FFMA R62, R24, R40, R63 ;  /* 0x00000028183e7223 */ /* 0x002fc6000000003f */
[C---:B------:R-:W-:Y:S01]  /*0bb0*/  FFMA R63, R25.reuse, R33, R8 ;  /* 0x00000021193f7223 */ /* 0x040fe20000000008 */
[C---:B--2---:R-:W-:Y:S01]  /*0bc0*/  FFMA R60, R24.reuse, R36, R60 ;  /* 0x00000024183c7223 */ /* 0x044fe2000000003c */
[C---:B------:R-:W-:Y:S01]  /*0bd0*/  FFMA R62, R25.reuse, R41, R62 ;  /* 0x00000029193e7223 */ /* 0x040fe2000000003e */
[----:B---3--:R-:W-:Y:S02]  /*0be0*/  FFMA R12, R24, R28, R12 ;  /* 0x0000001c180c7223 */ /* 0x008fe4000000000c */
[C---:B------:R-:W-:Y:S01]  /*0bf0*/  FFMA R19, R25.reuse, R37, R60 ;  /* 0x0000002519137223 */ /* 0x040fe2000000003c */
[-C--:B----4-:R-:W-:Y:S01]  /*0c00*/  FFMA R10, R32, R44.reuse, R17 ;  /* 0x0000002c200a7223 */ /* 0x090fe20000000011 */
[-C--:B------:R-:W-:Y:S01]  /*0c10*/  FFMA R6, R40, R44.reuse, R5 ;  /* 0x0000002c28067223 */ /* 0x080fe20000000005 */
[-C--:B------:R-:W-:Y:S01]  /*0c20*/  FFMA R8, R36, R44.reuse, R9 ;  /* 0x0000002c24087223 */ /* 0x080fe20000000009 */
[----:B------:R-:W-:Y:S01]  /*0c30*/  FFMA R25, R25, R29, R12 ;  /* 0x0000001d19197223 */ /* 0x000fe2000000000c */
[----:B------:R-:W-:Y:S01]  /*0c40*/  FFMA R44, R28, R44, R69 ;  /* 0x0000002c1c2c7223 */ /* 0x000fe20000000045 */
[-C--:B------:R-:W-:Y:S01]  /*0c50*/  FFMA R9, R33, R45.reuse, R10 ;  /* 0x0000002d21097223 */ /* 0x080fe2000000000a */
[C---:B------:R-:W-:Y:S01]  /*0c60*/  FFMA R62, R26.reuse, R42, R62 ;  /* 0x0000002a1a3e7223 */ /* 0x040fe2000000003e */
[----:B------:R-:W-:Y:S01]  /*0c70*/  FFMA R60, R26, R38, R19 ;  /* 0x000000261a3c7223 */ /* 0x000fe20000000013 */
[----:B-----5:R-:W-:Y:S01]  /*0c80*/  FFMA R10, R32, R52, R21 ;  /* 0x00000034200a7223 */ /* 0x020fe20000000015 */
[C---:B------:R-:W-:Y:S01]  /*0c90*/  FFMA R24, R26.reuse, R34, R63 ;  /* 0x000000221a187223 */ /* 0x040fe2000000003f */
[----:B------:R-:W-:Y:S01]  /*0ca0*/  FFMA R26, R26, R30, R25 ;  /* 0x0000001e1a1a7223 */ /* 0x000fe20000000019 */
[-C--:B------:R-:W-:Y:S01]  /*0cb0*/  FFMA R17, R29, R45.reuse, R44 ;  /* 0x0000002d1d117223 */ /* 0x080fe2000000002c */
[-C--:B------:R-:W-:Y:S01]  /*0cc0*/  FFMA R25, R37, R45.reuse, R8 ;  /* 0x0000002d25197223 */ /* 0x080fe20000000008 */
[----:B------:R-:W-:Y:S01]  /*0cd0*/  FFMA R44, R34, R46, R9 ;  /* 0x0000002e222c7223 */ /* 0x000fe20000000009 */
[----:B------:R-:W-:Y:S01]  /*0ce0*/  FFMA R5, R41, R45, R6 ;  /* 0x0000002d29057223 */ /* 0x000fe20000000006 */
[----:B------:R-:W-:Y:S01]  /*0cf0*/  FFMA R8, R36, R52, R13 ;  /* 0x0000003424087223 */ /* 0x000fe2000000000d */
[-C--:B------:R-:W-:Y:S01]  /*0d00*/  FFMA R9, R33, R53.reuse, R10 ;  /* 0x0000003521097223 */ /* 0x080fe2000000000a */
[-C--:B------:R-:W-:Y:S01]  /*0d10*/  FFMA R25, R38, R46.reuse, R25 ;  /* 0x0000002e26197223 */ /* 0x080fe20000000019 */
[----:B------:R-:W-:Y:S01]  /*0d20*/  FFMA R45, R42, R46, R5 ;  /* 0x0000002e2a2d7223 */ /* 0x000fe20000000005 */
[-C--:B------:R-:W-:Y:S01]  /*0d30*/  FFMA R6, R40, R52.reuse, R61 ;  /* 0x0000003428067223 */ /* 0x080fe2000000003d */
[----:B------:R-:W-:Y:S01]  /*0d40*/  FFMA R4, R28, R52, R4 ;  /* 0x000000341c047223 */ /* 0x000fe20000000004 */
[----:B------:R-:W-:Y:S01]  /*0d50*/  FFMA R46, R30, R46, R17 ;  /* 0x0000002e1e2e7223 */ /* 0x000fe20000000011 */
[-C--:B------:R-:W-:Y:S01]  /*0d60*/  FFMA R5, R37, R53.reuse, R8 ;  /* 0x0000003525057223 */ /* 0x080fe20000000008 */
[----:B------:R-:W-:Y:S01]  /*0d70*/  FFMA R52, R34, R54, R9 ;  /* 0x0000003622347223 */ /* 0x000fe20000000009 */
[-C--:B------:R-:W-:Y:S01]  /*0d80*/  FFMA R36, R36, R48.reuse, R11 ;  /* 0x0000003024247223 */ /* 0x080fe2000000000b */
[----:B------:R-:W-:Y:S04]  /*0d90*/  LDS.128 R16, [R67+0x20] ;  /* 0x0000200043107984 */ /* 0x000fe80000000c00 */
[----:B------:R-:W0:Y:S01]  /*0da0*/  LDS.128 R8, [R68+0x20] ;  /* 0x0000200044087984 */ /* 0x000e220000000c00 */
[-C--:B------:R-:W-:Y:S01]  /*0db0*/  FFMA R61, R41, R53.reuse, R6 ;  /* 0x00000035293d7223 */ /* 0x080fe20000000006 */
[C---:B------:R-:W-:Y:S01]  /*0dc0*/  FFMA R13, R29.reuse, R53, R4 ;  /* 0x000000351d0d7223 */ /* 0x040fe20000000004 */
[----:B------:R-:W-:Y:S01]  /*0dd0*/  FFMA R28, R28, R48, R15 ;  /* 0x000000301c1c7223 */ /* 0x000fe2000000000f */
[-C--:B------:R-:W-:Y:S01]  /*0de0*/  FFMA R53, R38, R54.reuse, R5 ;  /* 0x0000003626357223 */ /* 0x080fe20000000005 */
[-C--:B------:R-:W-:Y:S01]  /*0df0*/  FFMA R61, R42, R54.reuse, R61 ;  /* 0x000000362a3d7223 */ /* 0x080fe2000000003d */
[----:B------:R-:W-:Y:S01]  /*0e00*/  FFMA R54, R30, R54, R13 ;  /* 0x000000361e367223 */ /* 0x000fe2000000000d */
[-C--:B------:R-:W-:Y:S01]  /*0e10*/  FFMA R40, R40, R48.reuse, R7 ;  /* 0x0000003028287223 */ /* 0x080fe20000000007 */
[----:B------:R-:W-:Y:S01]  /*0e20*/  FFMA R32, R32, R48, R23 ;  /* 0x0000003020207223 */ /* 0x000fe20000000017 */
[-C--:B------:R-:W-:Y:S01]  /*0e30*/  FFMA R29, R29, R49.reuse, R28 ;  /* 0x000000311d1d7223 */ /* 0x080fe2000000001c */
[----:B------:R-:W1:Y:S04]  /*0e40*/  LDS.128 R4, [R68+0xb0] ;  /* 0x0000b00044047984 */ /* 0x000e680000000c00 */
[----:B------:R-:W2:Y:S01]  /*0e50*/  LDS.128 R12, [R68+0x140] ;  /* 0x00014000440c7984 */ /* 0x000ea20000000c00 */
[----:B------:R-:W-:-:S03]  /*0e60*/  FFMA R41, R41, R49, R40 ;  /* 0x0000003129297223 */ /* 0x000fc60000000028 */
[----:B------:R-:W3:Y:S01]  /*0e70*/  LDS.128 R20, [R68+0x1d0] ;  /* 0x0001d00044147984 */ /* 0x000ee20000000c00 */
[-C--:B------:R-:W-:Y:S01]  /*0e80*/  FFMA R37, R37, R49.reuse, R36 ;  /* 0x0000003125257223 */ /* 0x080fe20000000024 */
[----:B------:R-:W-:Y:S01]  /*0e90*/  FFMA R33, R33, R49, R32 ;  /* 0x0000003121217223 */ /* 0x000fe20000000020 */
[-C--:B------:R-:W-:Y:S01]  /*0ea0*/  FFMA R30, R30, R50.reuse, R29 ;  /* 0x000000321e1e7223 */ /* 0x080fe2000000001d */
[C---:B------:R-:W-:Y:S01]  /*0eb0*/  FFMA R49, R27.reuse, R43, R62 ;  /* 0x0000002b1b317223 */ /* 0x040fe2000000003e */
[C---:B------:R-:W-:Y:S01]  /*0ec0*/  FFMA R63, R27.reuse, R39, R60 ;  /* 0x000000271b3f7223 */ /* 0x040fe2000000003c */
[C---:B------:R-:W-:Y:S01]  /*0ed0*/  FFMA R28, R27.reuse, R35, R24 ;  /* 0x000000231b1c7223 */ /* 0x040fe20000000018 */
[----:B------:R-:W-:Y:S01]  /*0ee0*/  FFMA R32, R27, R31, R26 ;  /* 0x0000001f1b207223 */ /* 0x000fe2000000001a */
[----:B------:R-:W-:Y:S02]  /*0ef0*/  FFMA R29, R39, R47, R25 ;  /* 0x0000002f271d7223 */ /* 0x000fe40000000019 */
[----:B------:R-:W4:Y:S01]  /*0f00*/  LDS.128 R24, [R67+0x820] ;  /* 0x0008200043187984 */ /* 0x000f220000000c00 */
[-C--:B------:R-:W-:Y:S01]  /*0f10*/  FFMA R42, R42, R50.reuse, R41 ;  /* 0x000000322a2a7223 */ /* 0x080fe20000000029 */
[----:B------:R-:W-:Y:S01]  /*0f20*/  FFMA R34, R34, R50, R33 ;  /* 0x0000003222227223 */ /* 0x000fe20000000021 */
[-C--:B------:R-:W-:Y:S01]  /*0f30*/  FFMA R61, R43, R55.reuse, R61 ;  /* 0x000000372b3d7223 */ /* 0x080fe2000000003d */
[-C--:B------:R-:W-:Y:S01]  /*0f40*/  FFMA R33, R39, R55.reuse, R53 ;  /* 0x0000003727217223 */ /* 0x080fe20000000035 */
[-C--:B------:R-:W-:Y:S01]  /*0f50*/  FFMA R41, R35, R55.reuse, R52 ;  /* 0x0000003723297223 */ /* 0x080fe20000000034 */
[----:B------:R-:W-:-:S02]  /*0f60*/  FFMA R69, R31, R55, R54 ;  /* 0x000000371f457223 */ /* 0x000fc40000000036 */
[----:B------:R-:W5:Y:S01]  /*0f70*/  LDS.128 R52, [R67+0x1020] ;  /* 0x0010200043347984 */ /* 0x000f620000000c00 */
[----:B------:R-:W-:Y:S01]  /*0f80*/  FFMA R38, R38, R50, R37 ;  /* 0x0000003226267223 */ /* 0x000fe20000000025 */
[-C--:B------:R-:W-:Y:S01]  /*0f90*/  FFMA R45, R43, R47.reuse, R45 ;  /* 0x0000002f2b2d7223 */ /* 0x080fe2000000002d */
[-C--:B------:R-:W-:Y:S01]  /*0fa0*/  FFMA R37, R35, R47.reuse, R44 ;  /* 0x0000002f23257223 */ /* 0x080fe2000000002c */
[----:B------:R-:W-:Y:S01]  /*0fb0*/  FFMA R47, R31, R47, R46 ;  /* 0x0000002f1f2f7223 */ /* 0x000fe2000000002e */
[-C--:B------:R-:W-:Y:S01]  /*0fc0*/  FFMA R43, R43, R51.reuse, R42 ;  /* 0x000000332b2b7223 */ /* 0x080fe2000000002a */
[-C--:B------:R-:W-:Y:S01]  /*0fd0*/  FFMA R39, R39, R51.reuse, R38 ;  /* 0x0000003327277223 */ /* 0x080fe20000000026 */
[-C--:B------:R-:W-:Y:S01]  /*0fe0*/  FFMA R35, R35, R51.reuse, R34 ;  /* 0x0000003323237223 */ /* 0x080fe20000000022 */
[----:B------:R-:W-:Y:S01]  /*0ff0*/  FFMA R31, R31, R51, R30 ;  /* 0x000000331f1f7223 */ /* 0x000fe2000000001e */
[C---:B0-----:R-:W-:Y:S02]  /*1000*/  FFMA R62, R16.reuse, R8, R49 ;  /* 0x00000008103e7223 */ /* 0x041fe40000000031 */
[----:B------:R-:W0:Y:S01]  /*1010*/  LDS.128 R48, [R67+0x1820] ;  /* 0x0018200043307984 */ /* 0x000e220000000c00 */
[C---:B-1----:R-:W-:Y:S01]  /*1020*/  FFMA R30, R16.reuse, R4, R63 ;  /* 0x00000004101e7223 */ /* 0x042fe2000000003f */
[C---:B--2---:R-:W-:Y:S01]  /*1030*/  FFMA R28, R16.reuse, R12, R28 ;  /* 0x0000000c101c7223 */ /* 0x044fe2000000001c */
[C---:B------:R-:W-:Y:S01]  /*1040*/  FFMA R62, R17.reuse, R9, R62 ;  /* 0x00000009113e7223 */ /* 0x040fe2000000003e */
[----:B---3--:R-:W-:Y:S01]  /*1050*/  FFMA R32, R16, R20, R32 ;  /* 0x0000001410207223 */ /* 0x008fe20000000020 */
[C---:B------:R-:W-:Y:S01]  /*1060*/  FFMA R63, R17.reuse, R5, R30 ;  /* 0x00000005113f7223 */ /* 0x040fe2000000001e */
[----:B------:R-:W-:-:S02]  /*1070*/  FFMA R16, R17, R13, R28 ;  /* 0x0000000d11107223 */ /* 0x000fc4000000001c */
[----:B------:R-:W-:Y:S01]  /*1080*/  FFMA R17, R17, R21, R32 ;  /* 0x0000001511117223 */ /* 0x000fe20000000020 */
[C---:B------:R-:W-:Y:S01]  /*1090*/  FFMA R62, R18.reuse, R10, R62 ;  /* 0x0000000a123e7223 */ /* 0x040fe2000000003e */
[C---:B------:R-:W-:Y:S01]  /*10a0*/  FFMA R60, R18.reuse, R6, R63 ;  /* 0x00000006123c7223 */ /* 0x040fe2000000003f */
[----:B------:R-:W-:Y:S01]  /*10b0*/  FFMA R16, R18, R14, R16 ;  /* 0x0000000e12107223 */ /* 0x000fe20000000010 */
[-C--:B----4-:R-:W-:Y:S01]  /*10c0*/  FFMA R28, R8, R24.reuse, R45 ;  /* 0x00000018081c7223 */ /* 0x090fe2000000002d */
[-C--:B------:R-:W-:Y:S01]  /*10d0*/  FFMA R30, R4, R24.reuse, R29 ;  /* 0x00000018041e7223 */ /* 0x080fe2000000001d */
[----:B------:R-:W-:Y:S01]  /*10e0*/  FFMA R32, R12, R24, R37 ;  /* 0x000000180c207223 */ /* 0x000fe20000000025 */
[----:B------:R-:W-:Y:S01]  /*10f0*/  FFMA R18, R18, R22, R17 ;  /* 0x0000001612127223 */ /* 0x000fe20000000011 */
[----:B------:R-:W-:Y:S01]  /*1100*/  FFMA R24, R20, R24, R47 ;  /* 0x0000001814187223 */ /* 0x000fe2000000002f */
[-C--:B------:R-:W-:Y:S01]  /*1110*/  FFMA R17, R9, R25.reuse, R28 ;  /* 0x0000001909117223 */ /* 0x080fe2000000001c */
[-C--:B------:R-:W-:Y:S01]  /*1120*/  FFMA R29, R5, R25.reuse, R30 ;  /* 0x00000019051d7223 */ /* 0x080fe2000000001e */
[-C--:B------:R-:W-:Y:S01]  /*1130*/  FFMA R37, R13, R25.reuse, R32 ;  /* 0x000000190d257223 */ /* 0x080fe20000000020 */
[----:B-----5:R-:W-:Y:S01]  /*1140*/  FFMA R30, R4, R52, R33 ;  /* 0x00000034041e7223 */ /* 0x020fe20000000021 */
[----:B------:R-:W-:Y:S01]  /*1150*/  FFMA R45, R21, R25, R24 ;  /* 0x00000019152d7223 */ /* 0x000fe20000000018 */
[-C--:B------:R-:W-:Y:S01]  /*1160*/  FFMA R25, R10, R26.reuse, R17 ;  /* 0x0000001a0a197223 */ /* 0x080fe20000000011 */
[----:B------:R-:W-:Y:S01]  /*1170*/  FFMA R17, R6, R26, R29 ;  /* 0x0000001a06117223 */ /* 0x000fe2000000001d */
[-C--:B------:R-:W-:Y:S01]  /*1180*/  FFMA R28, R8, R52.reuse, R61 ;  /* 0x00000034081c7223 */ /* 0x080fe2000000003d */
[-C--:B------:R-:W-:Y:S01]  /*1190*/  FFMA R32, R12, R52.reuse, R41 ;  /* 0x000000340c207223 */ /* 0x080fe20000000029 */
[----:B------:R-:W-:Y:S01]  /*11a0*/  FFMA R52, R20, R52, R69 ;  /* 0x0000003414347223 */ /* 0x000fe20000000045 */
[-C--:B------:R-:W-:Y:S01]  /*11b0*/  FFMA R29, R5, R53.reuse, R30 ;  /* 0x00000035051d7223 */ /* 0x080fe2000000001e */
[----:B------:R-:W-:Y:S01]  /*11c0*/  FFMA R24, R14, R26, R37 ;  /* 0x0000001a0e187223 */ /* 0x000fe20000000025 */
[-C--:B------:R-:W-:Y:S01]  /*11d0*/  FFMA R61, R9, R53.reuse, R28 ;  /* 0x00000035093d7223 */ /* 0x080fe2000000001c */
[-C--:B------:R-:W-:Y:S01]  /*11e0*/  FFMA R33, R13, R53.reuse, R32 ;  /* 0x000000350d217223 */ /* 0x080fe20000000020 */
[----:B------:R-:W-:Y:S01]  /*11f0*/  FFMA R37, R21, R53, R52 ;  /* 0x0000003515257223 */ /* 0x000fe20000000034 */
[----:B------:R-:W-:Y:S01]  /*1200*/  FFMA R53, R6, R54, R29 ;  /* 0x0000003606357223 */ /* 0x000fe2000000001d */
[-C--:B0-----:R-:W-:Y:S01]  /*1210*/  FFMA R8, R8, R48.reuse, R43 ;  /* 0x0000003008087223 */ /* 0x081fe2000000002b */
[-C--:B------:R-:W-:Y:S01]  /*1220*/  FFMA R20, R20, R48.reuse, R31 ;  /* 0x0000003014147223 */ /* 0x080fe2000000001f */
[----:B------:R-:W-:Y:S04]  /*1230*/  LDS.128 R40, [R68+0x30] ;  /* 0x0000300044287984 */ /* 0x000fe80000000c00 */
[----:B------:R-:W0:Y:S01]  /*1240*/  LDS.128 R28, [R67+0x30] ;  /* 0x00003000431c7984 */ /* 0x000e220000000c00 */
[----:B------:R-:W-:Y:S01]  /*1250*/  FFMA R4, R4, R48, R39 ;  /* 0x0000003004047223 */ /* 0x000fe20000000027 */
[-C--:B------:R-:W-:Y:S01]  /*1260*/  FFMA R61, R10, R54.reuse, R61 ;  /* 0x000000360a3d7223 */ /* 0x080fe2000000003d */
[----:B------:R-:W-:Y:S01]  /*1270*/  FFMA R52, R14, R54, R33 ;  /* 0x000000360e347223 */ /* 0x000fe20000000021 */
[----:B------:R-:W-:Y:S01]  /*1280*/  FFMA R12, R12, R48, R35 ;  /* 0x000000300c0c7223 */ /* 0x000fe20000000023 */
[-C--:B------:R-:W-:Y:S01]  /*1290*/  FFMA R5, R5, R49.reuse, R4 ;  /* 0x0000003105057223 */ /* 0x080fe20000000004 */
[C---:B------:R-:W-:Y:S01]  /*12a0*/  FFMA R54, R22.reuse, R54, R37 ;  /* 0x0000003616367223 */ /* 0x040fe20000000025 */
[----:B------:R-:W-:Y:S01]  /*12b0*/  FFMA R26, R22, R26, R45 ;  /* 0x0000001a161a7223 */ /* 0x000fe2000000002d */
[----:B------:R-:W1:Y:S01]  /*12c0*/  LDS.128 R32, [R68+0xc0] ;  /* 0x0000c00044207984 */ /* 0x000e620000000c00 */
[-C--:B------:R-:W-:Y:S01]  /*12d0*/  FFMA R9, R9, R49.reuse, R8 ;  /* 0x0000003109097223 */ /* 0x080fe20000000008 */
[----:B------:R-:W-:-:S02]  /*12e0*/  FFMA R13, R13, R49, R12 ;  /* 0x000000310d0d7223 */ /* 0x000fc4000000000c */
[----:B------:R-:W2:Y:S01]  /*12f0*/  LDS.128 R36, [R68+0x150] ;  /* 0x0001500044247984 */ /* 0x000ea20000000c00 */
[----:B------:R-:W-:Y:S01]  /*1300*/  FFMA R21, R21, R49, R20 ;  /* 0x0000003115157223 */ /* 0x000fe20000000014 */
[-C--:B------:R-:W-:Y:S02]  /*1310*/  FFMA R6, R6, R50.reuse, R5 ;  /* 0x0000003206067223 */ /* 0x080fe40000000005 */
[----:B------:R-:W3:Y:S01]  /*1320*/  LDS.128 R44, [R68+0x1e0] ;  /* 0x0001e000442c7984 */ /* 0x000ee20000000c00 */
        /* <DEDUP_REMOVED lines=22> */
[----:B------:R-:W0:Y:S02]  /*1490*/  LDS.128 R48, [R67+0x1830] ;  /* 0x0018300043307984 */ /* 0x000e240000000c00 */
[----:B------:R-:W-:Y:S01]  /*14a0*/  FFMA R62, R29, R41, R62 ;  /* 0x000000291d3e7223 */ /* 0x000fe2000000003e */
[C---:B-1----:R-:W-:Y:S01]  /*14b0*/  FFMA R60, R28.reuse, R32, R63 ;  /* 0x000000201c3c7223 */ /* 0x042fe2000000003f */
[----:B--2---:R-:W-:-:S03]  /*14c0*/  FFMA R4, R28, R36, R4 ;  /* 0x000000241c047223 */ /* 0x004fc60000000004 */
[C---:B------:R-:W-:Y:S01]  /*14d0*/  FFMA R60, R29.reuse, R33, R60 ;  /* 0x000000211d3c7223 */ /* 0x040fe2000000003c */
[----:B---3--:R-:W-:Y:S01]  /*14e0*/  FFMA R8, R28, R44, R8 ;  /* 0x0000002c1c087223 */ /* 0x008fe20000000008 */
[----:B------:R-:W-:-:S03]  /*14f0*/  FFMA R63, R29, R37, R4 ;  /* 0x000000251d3f7223 */ /* 0x000fc60000000004 */
[----:B------:R-:W-:Y:S01]  /*1500*/  FFMA R29, R29, R45, R8 ;  /* 0x0000002d1d1d7223 */ /* 0x000fe20000000008 */
[-C--:B----4-:R-:W-:Y:S01]  /*1510*/  FFMA R6, R32, R16.reuse, R5 ;  /* 0x0000001020067223 */ /* 0x090fe20000000005 */
[-C--:B------:R-:W-:Y:S01]  /*1520*/  FFMA R4, R40, R16.reuse, R25 ;  /* 0x0000001028047223 */ /* 0x080fe20000000019 */
[-C--:B------:R-:W-:Y:S01]  /*1530*/  FFMA R8, R36, R16.reuse, R13 ;  /* 0x0000001024087223 */ /* 0x080fe2000000000d */
[----:B------:R-:W-:Y:S01]  /*1540*/  FFMA R16, R44, R16, R27 ;  /* 0x000000102c107223 */ /* 0x000fe2000000001b */
[-C--:B------:R-:W-:Y:S01]  /*1550*/  FFMA R5, R33, R17.reuse, R6 ;  /* 0x0000001121057223 */ /* 0x080fe20000000006 */
[C---:B------:R-:W-:Y:S01]  /*1560*/  FFMA R62, R30.reuse, R42, R62 ;  /* 0x0000002a1e3e7223 */ /* 0x040fe2000000003e */
[C---:B------:R-:W-:Y:S01]  /*1570*/  FFMA R60, R30.reuse, R34, R60 ;  /* 0x000000221e3c7223 */ /* 0x040fe2000000003c */
[----:B------:R-:W-:Y:S01]  /*1580*/  FFMA R28, R30, R38, R63 ;  /* 0x000000261e1c7223 */ /* 0x000fe2000000003f */
[----:B-----5:R-:W-:Y:S01]  /*1590*/  FFMA R6, R32, R52, R9 ;  /* 0x0000003420067223 */ /* 0x020fe20000000009 */
[----:B------:R-:W-:Y:S01]  /*15a0*/  FFMA R30, R30, R46, R29 ;  /* 0x0000002e1e1e7223 */ /* 0x000fe2000000001d */
[-C--:B------:R-:W-:Y:S01]  /*15b0*/  FFMA R29, R41, R17.reuse, R4 ;  /* 0x00000011291d7223 */ /* 0x080fe20000000004 */
[-C--:B------:R-:W-:Y:S01]  /*15c0*/  FFMA R13, R37, R17.reuse, R8 ;  /* 0x00000011250d7223 */ /* 0x080fe20000000008 */
[----:B------:R-:W-:Y:S01]  /*15d0*/  FFMA R25, R45, R17, R16 ;  /* 0x000000112d197223 */ /* 0x000fe20000000010 */
        /* <DEDUP_REMOVED lines=8> */
[C---:B------:R-:W-:Y:S01]  /*1660*/  FFMA R13, R45.reuse, R53, R52 ;  /* 0x000000352d0d7223 */ /* 0x040fe20000000034 */
        /* <DEDUP_REMOVED lines=9> */
[----:B------:R-:W-:Y:S01]  /*1700*/  FFMA R54, R46, R54, R13 ;  /* 0x000000362e367223 */ /* 0x000fe2000000000d */
[----:B------:R-:W-:Y:S01]  /*1710*/  FFMA R40, R40, R48, R11 ;  /* 0x0000003028287223 */ /* 0x000fe2000000000b */
[-C--:B------:R-:W-:Y:S01]  /*1720*/  FFMA R45, R45, R49.reuse, R44 ;  /* 0x000000312d2d7223 */ /* 0x080fe2000000002c */
[----:B------:R-:W-:Y:S01]  /*1730*/  FFMA R18, R46, R18, R25 ;  /* 0x000000122e127223 */ /* 0x000fe20000000019 */
[-C--:B------:R-:W-:Y:S01]  /*1740*/  FFMA R37, R37, R49.reuse, R36 ;  /* 0x0000003125257223 */ /* 0x080fe20000000024 */
[----:B------:R-:W1:Y:S01]  /*1750*/  LDS.128 R12, [R68+0x40] ;  /* 0x00004000440c7984 */ /* 0x000e620000000c00 */
[----:B------:R-:W-:-:S03]  /*1760*/  FFMA R41, R41, R49, R40 ;  /* 0x0000003129297223 */ /* 0x000fc60000000028 */
[----:B------:R-:W2:Y:S01]  /*1770*/  LDS.128 R8, [R68+0x160] ;  /* 0x0001600044087984 */ /* 0x000ea20000000c00 */
[----:B------:R-:W-:Y:S01]  /*1780*/  FFMA R33, R33, R49, R32 ;  /* 0x0000003121217223 */ /* 0x000fe20000000020 */
[-C--:B------:R-:W-:Y:S02]  /*1790*/  FFMA R46, R46, R50.reuse, R45 ;  /* 0x000000322e2e7223 */ /* 0x080fe4000000002d */
[----:B------:R-:W3:Y:S01]  /*17a0*/  LDS.128 R24, [R68+0x1f0] ;  /* 0x0001f00044187984 */ /* 0x000ee20000000c00 */
[----:B------:R-:W-:Y:S01]  /*17b0*/  FFMA R38, R38, R50, R37 ;  /* 0x0000003226267223 */ /* 0x000fe20000000025 */
[C---:B------:R-:W-:Y:S01]  /*17c0*/  FFMA R45, R31.reuse, R43, R62 ;  /* 0x0000002b1f2d7223 */ /* 0x040fe2000000003e */
[C---:B------:R-:W-:Y:S01]  /*17d0*/  FFMA R49, R31.reuse, R35, R60 ;  /* 0x000000231f317223 */ /* 0x040fe2000000003c */
[C---:B------:R-:W-:Y:S01]  /*17e0*/  FFMA R28, R31.reuse, R39, R28 ;  /* 0x000000271f1c7223 */ /* 0x040fe2000000001c */
[----:B------:R-:W-:Y:S01]  /*17f0*/  FFMA R30, R31, R47, R30 ;  /* 0x0000002f1f1e7223 */ /* 0x000fe2000000001e */
[-C--:B------:R-:W-:Y:S01]  /*1800*/  FFMA R29, R43, R19.reuse, R29 ;  /* 0x000000132b1d7223 */ /* 0x080fe2000000001d */
[-C--:B------:R-:W-:Y:S01]  /*1810*/  FFMA R31, R35, R19.reuse, R17 ;  /* 0x00000013231f7223 */ /* 0x080fe20000000011 */
[-C--:B------:R-:W-:Y:S01]  /*1820*/  FFMA R37, R39, R19.reuse, R16 ;  /* 0x0000001327257223 */ /* 0x080fe20000000010 */
[----:B------:R-:W-:-:S02]  /*1830*/  FFMA R63, R47, R19, R18 ;  /* 0x000000132f3f7223 */ /* 0x000fc40000000012 */
[----:B------:R-:W4:Y:S01]  /*1840*/  LDS.128 R16, [R67+0x840] ;  /* 0x0008400043107984 */ /* 0x000f220000000c00 */
[-C--:B------:R-:W-:Y:S01]  /*1850*/  FFMA R42, R42, R50.reuse, R41 ;  /* 0x000000322a2a7223 */ /* 0x080fe20000000029 */
[----:B------:R-:W-:Y:S01]  /*1860*/  FFMA R34, R34, R50, R33 ;  /* 0x0000003222227223 */ /* 0x000fe20000000021 */
[-C--:B------:R-:W-:Y:S01]  /*1870*/  FFMA R61, R43, R55.reuse, R61 ;  /* 0x000000372b3d7223 */ /* 0x080fe2000000003d */
[-C--:B------:R-:W-:Y:S01]  /*1880*/  FFMA R33, R35, R55.reuse, R53 ;  /* 0x0000003723217223 */ /* 0x080fe20000000035 */
[-C--:B------:R-:W-:Y:S01]  /*1890*/  FFMA R41, R39, R55.reuse, R52 ;  /* 0x0000003727297223 */ /* 0x080fe20000000034 */
[----:B------:R-:W-:Y:S02]  /*18a0*/  FFMA R69, R47, R55, R54 ;  /* 0x000000372f457223 */ /* 0x000fe40000000036 */
[----:B------:R-:W5:Y:S01]  /*18b0*/  LDS.128 R52, [R67+0x1040] ;  /* 0x0010400043347984 */ /* 0x000f620000000c00 */
[-C--:B------:R-:W-:Y:S01]  /*18c0*/  FFMA R43, R43, R51.reuse, R42 ;  /* 0x000000332b2b7223 */ /* 0x080fe2000000002a */
[-C--:B------:R-:W-:Y:S01]  /*18d0*/  FFMA R35, R35, R51.reuse, R34 ;  /* 0x0000003323237223 */ /* 0x080fe20000000022 */
[-C--:B------:R-:W-:Y:S01]  /*18e0*/  FFMA R39, R39, R51.reuse, R38 ;  /* 0x0000003327277223 */ /* 0x080fe20000000026 */
[----:B------:R-:W-:Y:S01]  /*18f0*/  FFMA R47, R47, R51, R46 ;  /* 0x000000332f2f7223 */ /* 0x000fe2000000002e */
[----:B0-----:R-:W-:-:S02]  /*1900*/  FFMA R60, R4, R20, R49 ;  /* 0x00000014043c7223 */ /* 0x001fc40000000031 */
        /* <DEDUP_REMOVED lines=8> */
[C---:B------:R-:W-:Y:S01]  /*1990*/  FFMA R62, R6.reuse, R14, R62 ;  /* 0x0000000e063e7223 */ /* 0x040fe2000000003e */
[C---:B------:R-:W-:Y:S01]  /*19a0*/  FFMA R60, R6.reuse, R22, R60 ;  /* 0x00000016063c7223 */ /* 0x040fe2000000003c */
[C---:B------:R-:W-:Y:S01]  /*19b0*/  FFMA R4, R6.reuse, R10, R45 ;  /* 0x0000000a06047223 */ /* 0x040fe2000000002d */
[----:B------:R-:W-:Y:S01]  /*19c0*/  FFMA R6, R6, R26, R5 ;  /* 0x0000001a06067223 */ /* 0x000fe20000000005 */
[-C--:B----4-:R-:W-:Y:S01]  /*19d0*/  FFMA R28, R12, R16.reuse, R29 ;  /* 0x000000100c1c7223 */ /* 0x090fe2000000001d */
[-C--:B------:R-:W-:Y:S01]  /*19e0*/  FFMA R30, R20, R16.reuse, R31 ;  /* 0x00000010141e7223 */ /* 0x080fe2000000001f */
[-C--:B------:R-:W-:Y:S01]  /*19f0*/  FFMA R32, R8, R16.reuse, R37 ;  /* 0x0000001008207223 */ /* 0x080fe20000000025 */
[----:B------:R-:W-:Y:S01]  /*1a00*/  FFMA R16, R24, R16, R63 ;  /* 0x0000001018107223 */ /* 0x000fe2000000003f */
[-C--:B------:R-:W-:Y:S01]  /*1a10*/  FFMA R5, R13, R17.reuse, R28 ;  /* 0x000000110d057223 */ /* 0x080fe2000000001c */
[-C--:B------:R-:W-:Y:S01]  /*1a20*/  FFMA R29, R21, R17.reuse, R30 ;  /* 0x00000011151d7223 */ /* 0x080fe2000000001e */
[-C--:B------:R-:W-:Y:S01]  /*1a30*/  FFMA R31, R9, R17.reuse, R32 ;  /* 0x00000011091f7223 */ /* 0x080fe20000000020 */
[-C--:B-----5:R-:W-:Y:S01]  /*1a40*/  FFMA R28, R12, R52.reuse, R61 ;  /* 0x000000340c1c7223 */ /* 0x0a0fe2000000003d */
        /* <DEDUP_REMOVED lines=11> */
[-C--:B------:R-:W-:Y:S01]  /*1b00*/  FFMA R61, R14, R54.reuse, R61 ;  /* 0x000000360e3d7223 */ /* 0x080fe2000000003d */
[-C--:B------:R-:W-:Y:S01]  /*1b10*/  FFMA R53, R22, R54.reuse, R29 ;  /* 0x0000003616357223 */ /* 0x080fe2000000001d */
[----:B------:R-:W-:Y:S01]  /*1b20*/  FFMA R52, R10, R54, R31 ;  /* 0x000000360a347223 */ /* 0x000fe2000000001f */
[C---:B------:R-:W-:Y:S01]  /*1b30*/  FFMA R18, R26.reuse, R18, R37 ;  /* 0x000000121a127223 */ /* 0x040fe20000000025 */
[----:B------:R-:W-:Y:S01]  /*1b40*/  FFMA R54, R26, R54, R33 ;  /* 0x000000361a367223 */ /* 0x000fe20000000021 */
[-C--:B0-----:R-:W-:Y:S01]  /*1b50*/  FFMA R20, R20, R48.reuse, R35 ;  /* 0x0000003014147223 */ /* 0x081fe20000000023 */
[-C--:B------:R-:W-:Y:S01]  /*1b60*/  FFMA R8, R8, R48.reuse, R39 ;  /* 0x0000003008087223 */ /* 0x080fe20000000027 */
[----:B------:R-:W-:Y:S04]  /*1b70*/  LDS.128 R32, [R68+0xe0] ;  /* 0x0000e00044207984 */ /* 0x000fe80000000c00 */
[----:B------:R-:W0:Y:S01]  /*1b80*/  LDS.128 R36, [R67+0x50] ;  /* 0x0000500043247984 */ /* 0x000e220000000c00 */
[-C--:B------:R-:W-:Y:S01]  /*1b90*/  FFMA R24, R24, R48.reuse, R47 ;  /* 0x0000003018187223 */ /* 0x080fe2000000002f */
[----:B------:R-:W-:Y:S01]  /*1ba0*/  FFMA R12, R12, R48, R43 ;  /* 0x000000300c0c7223 */ /* 0x000fe2000000002b */
[-C--:B------:R-:W-:Y:S01]  /*1bb0*/  FFMA R9, R9, R49.reuse, R8 ;  /* 0x0000003109097223 */ /* 0x080fe20000000008 */
[----:B------:R-:W1:Y:S01]  /*1bc0*/  LDS.128 R40, [R68+0x50] ;  /* 0x0000500044287984 */ /* 0x000e620000000c00 */
[----:B------:R-:W-:-:S03]  /*1bd0*/  FFMA R25, R25, R49, R24 ;  /* 0x0000003119197223 */ /* 0x000fc60000000018 */
[----:B------:R-:W2:Y:S01]  /*1be0*/  LDS.128 R28, [R68+0x170] ;  /* 0x00017000441c7984 */ /* 0x000ea20000000c00 */
[----:B------:R-:W-:-:S03]  /*1bf0*/  FFMA R13, R13, R49, R12 ;  /* 0x000000310d0d7223 */ /* 0x000fc6000000000c */
[----:B------:R-:W3:Y:S01]  /*1c00*/  LDS.128 R44, [R68+0x200] ;  /* 0x00020000442c7984 */ /* 0x000ee20000000c00 */
[----:B------:R-:W-:Y:S01]  /*1c10*/  FFMA R21, R21, R49, R20 ;  /* 0x0000003115157223 */ /* 0x000fe20000000014 */
[-C--:B------:R-:W-:Y:S01]  /*1c20*/  FFMA R10, R10, R50.reuse, R9 ;  /* 0x000000320a0a7223 */ /* 0x080fe20000000009 */
[-C--:B------:R-:W-:Y:S01]  /*1c30*/  FFMA R26, R26, R50.reuse, R25 ;  /* 0x000000321a1a7223 */ /* 0x080fe20000000019 */
[C---:B------:R-:W-:Y:S01]  /*1c40*/  FFMA R25, R7.reuse, R15, R62 ;  /* 0x0000000f07197223 */ /* 0x040fe2000000003e */
[C---:B------:R-:W-:Y:S01]  /*1c50*/  FFMA R49, R7.reuse, R23, R60 ;  /* 0x0000001707317223 */ /* 0x040fe2000000003c */
[C---:B------:R-:W-:Y:S01]  /*1c60*/  FFMA R8, R7.reuse, R11, R4 ;  /* 0x0000000b07087223 */ /* 0x040fe20000000004 */
[----:B------:R-:W-:Y:S01]  /*1c70*/  FFMA R12, R7, R27, R6 ;  /* 0x0000001b070c7223 */ /* 0x000fe20000000006 */
[-C--:B------:R-:W-:Y:S02]  /*1c80*/  FFMA R9, R23, R19.reuse, R5 ;  /* 0x0000001317097223 */ /* 0x080fe40000000005 */
[----:B------:R-:W4:Y:S01]  /*1c90*/  LDS.128 R4, [R67+0x850] ;  /* 0x0008500043047984 */ /* 0x000f220000000c00 */
[-C--:B------:R-:W-:Y:S01]  /*1ca0*/  FFMA R22, R22, R50.reuse, R21 ;  /* 0x0000003216167223 */ /* 0x080fe20000000015 */
[----:B------:R-:W-:Y:S01]  /*1cb0*/  FFMA R14, R14, R50, R13 ;  /* 0x000000320e0e7223 */ /* 0x000fe2000000000d */
[-C--:B------:R-:W-:Y:S01]  /*1cc0*/  FFMA R17, R15, R19.reuse, R17 ;  /* 0x000000130f117223 */ /* 0x080fe20000000011 */
[-C--:B------:R-:W-:Y:S01]  /*1cd0*/  FFMA R21, R11, R19.reuse, R16 ;  /* 0x000000130b157223 */ /* 0x080fe20000000010 */
[----:B------:R-:W-:Y:S01]  /*1ce0*/  FFMA R63, R27, R19, R18 ;  /* 0x000000131b3f7223 */ /* 0x000fe20000000012 */
[-C--:B------:R-:W-:Y:S01]  /*1cf0*/  FFMA R61, R15, R55.reuse, R61 ;  /* 0x000000370f3d7223 */ /* 0x080fe2000000003d */
        /* <DEDUP_REMOVED lines=8> */
[C---:B0-----:R-:W-:Y:S02]  /*1d80*/  FFMA R60, R36.reuse, R32, R49 ;  /* 0x00000020243c7223 */ /* 0x041fe40000000031 */
[----:B------:R-:W0:Y:S01]  /*1d90*/  LDS.128 R48, [R67+0x1850] ;  /* 0x0018500043307984 */ /* 0x000e220000000c00 */
[C---:B-1----:R-:W-:Y:S01]  /*1da0*/  FFMA R62, R36.reuse, R40, R25 ;  /* 0x00000028243e7223 */ /* 0x042fe20000000019 */
[----:B--2---:R-:W-:-:S03]  /*1db0*/  FFMA R8, R36, R28, R8 ;  /* 0x0000001c24087223 */ /* 0x004fc60000000008 */
[C---:B------:R-:W-:Y:S01]  /*1dc0*/  FFMA R62, R37.reuse, R41, R62 ;  /* 0x00000029253e7223 */ /* 0x040fe2000000003e */
[----:B---3--:R-:W-:Y:S01]  /*1dd0*/  FFMA R12, R36, R44, R12 ;  /* 0x0000002c240c7223 */ /* 0x008fe2000000000c */
[C---:B------:R-:W-:Y:S01]  /*1de0*/  FFMA R60, R37.reuse, R33, R60 ;  /* 0x00000021253c7223 */ /* 0x040fe2000000003c */
[C---:B------:R-:W-:Y:S02]  /*1df0*/  FFMA R25, R37.reuse, R29, R8 ;  /* 0x0000001d25197223 */ /* 0x040fe40000000008 */
        /* <DEDUP_REMOVED lines=12> */
[----:B------:R-:W-:Y:S01]  /*1ec0*/  FFMA R21, R45, R5, R4 ;  /* 0x000000052d157223 */ /* 0x000fe20000000004 */
[-C--:B-----5:R-:W-:Y:S01]  /*1ed0*/  FFMA R8, R40, R52.reuse, R61 ;  /* 0x0000003428087223 */ /* 0x0a0fe2000000003d */
[-C--:B------:R-:W-:Y:S01]  /*1ee0*/  FFMA R10, R32, R52.reuse, R13 ;  /* 0x00000034200a7223 */ /* 0x080fe2000000000d */
[-C--:B------:R-:W-:Y:S01]  /*1ef0*/  FFMA R12, R28, R52.reuse, R19 ;  /* 0x000000341c0c7223 */ /* 0x080fe20000000013 */
[----:B------:R-:W-:Y:S01]  /*1f00*/  FFMA R52, R44, R52, R69 ;  /* 0x000000342c347223 */ /* 0x000fe20000000045 */
[-C--:B------:R-:W-:Y:S01]  /*1f10*/  FFMA R5, R34, R6.reuse, R9 ;  /* 0x0000000622057223 */ /* 0x080fe20000000009 */
[-C--:B------:R-:W-:Y:S01]  /*1f20*/  FFMA R4, R30, R6.reuse, R17 ;  /* 0x000000061e047223 */ /* 0x080fe20000000011 */
[-C--:B------:R-:W-:Y:S01]  /*1f30*/  FFMA R61, R41, R53.reuse, R8 ;  /* 0x00000035293d7223 */ /* 0x080fe20000000008 */
[-C--:B------:R-:W-:Y:S01]  /*1f40*/  FFMA R9, R33, R53.reuse, R10 ;  /* 0x0000003521097223 */ /* 0x080fe2000000000a */
[-C--:B------:R-:W-:Y:S01]  /*1f50*/  FFMA R13, R29, R53.reuse, R12 ;  /* 0x000000351d0d7223 */ /* 0x080fe2000000000c */
[----:B------:R-:W-:Y:S01]  /*1f60*/  FFMA R17, R45, R53, R52 ;  /* 0x000000352d117223 */ /* 0x000fe20000000034 */
[C---:B------:R-:W-:Y:S01]  /*1f70*/  FFMA R37, R42.reuse, R6, R37 ;  /* 0x000000062a257223 */ /* 0x040fe20000000025 */
[-C--:B------:R-:W-:Y:S01]  /*1f80*/  FFMA R61, R42, R54.reuse, R61 ;  /* 0x000000362a3d7223 */ /* 0x080fe2000000003d */
[-C--:B------:R-:W-:Y:S01]  /*1f90*/  FFMA R53, R34, R54.reuse, R9 ;  /* 0x0000003622357223 */ /* 0x080fe20000000009 */
[----:B------:R-:W-:Y:S01]  /*1fa0*/  FFMA R52, R30, R54, R13 ;  /* 0x000000361e347223 */ /* 0x000fe2000000000d */
[C---:B------:R-:W-:Y:S01]  /*1fb0*/  FFMA R6, R46.reuse, R6, R21 ;  /* 0x000000062e067223 */ /* 0x040fe20000000015 */
[----:B------:R-:W-:Y:S01]  /*1fc0*/  FFMA R54, R46, R54, R17 ;  /* 0x000000362e367223 */ /* 0x000fe20000000011 */
[-C--:B0-----:R-:W-:Y:S01]  /*1fd0*/  FFMA R32, R32, R48.reuse, R23 ;  /* 0x0000003020207223 */ /* 0x081fe20000000017 */
[----:B------:R-:W-:Y:S04]  /*1fe0*/  LDS.128 R16, [R67+0x60] ;  /* 0x0000600043107984 */ /* 0x000fe80000000c00 */
[----:B------:R-:W0:Y:S01]  /*1ff0*/  LDS.128 R20, [R68+0xf0] ;  /* 0x0000f00044147984 */ /* 0x000e220000000c00 */
[-C--:B------:R-:W-:Y:S01]  /*2000*/  FFMA R40, R40, R48.reuse, R15 ;  /* 0x0000003028287223 */ /* 0x080fe2000000000f */
[-C--:B------:R-:W-:Y:S01]  /*2010*/  FFMA R44, R44, R48.reuse, R27 ;  /* 0x000000302c2c7223 */ /* 0x080fe2000000001b */
[----:B------:R-:W-:Y:S01]  /*2020*/  FFMA R28, R28, R48, R11 ;  /* 0x000000301c1c7223 */ /* 0x000fe2000000000b */
[-C--:B------:R-:W-:Y:S01]  /*2030*/  FFMA R33, R33, R49.reuse, R32 ;  /* 0x0000003121217223 */ /* 0x080fe20000000020 */
[-C--:B------:R-:W-:Y:S01]  /*2040*/  FFMA R41, R41, R49.reuse, R40 ;  /* 0x0000003129297223 */ /* 0x080fe20000000028 */
[-C--:B------:R-:W-:Y:S01]  /*2050*/  FFMA R45, R45, R49.reuse, R44 ;  /* 0x000000312d2d7223 */ /* 0x080fe2000000002c */
[----:B------:R-:W1:Y:S01]  /*2060*/  LDS.128 R8, [R68+0x60] ;  /* 0x0000600044087984 */ /* 0x000e620000000c00 */
[----:B------:R-:W-:-:S03]  /*2070*/  FFMA R29, R29, R49, R28 ;  /* 0x000000311d1d7223 */ /* 0x000fc6000000001c */
[----:B------:R-:W2:Y:S01]  /*2080*/  LDS.128 R12, [R68+0x180] ;  /* 0x00018000440c7984 */ /* 0x000ea20000000c00 */
[----:B------:R-:W-:-:S03]  /*2090*/  FFMA R42, R42, R50, R41 ;  /* 0x000000322a2a7223 */ /* 0x000fc60000000029 */
[----:B------:R-:W3:Y:S01]  /*20a0*/  LDS.128 R24, [R68+0x210] ;  /* 0x0002100044187984 */ /* 0x000ee20000000c00 */
[-C--:B------:R-:W-:Y:S01]  /*20b0*/  FFMA R34, R34, R50.reuse, R33 ;  /* 0x0000003222227223 */ /* 0x080fe20000000021 */
[-C--:B------:R-:W-:Y:S01]  /*20c0*/  FFMA R46, R46, R50.reuse, R45 ;  /* 0x000000322e2e7223 */ /* 0x080fe2000000002d */
[C---:B------:R-:W-:Y:S01]  /*20d0*/  FFMA R41, R39.reuse, R43, R62 ;  /* 0x0000002b27297223 */ /* 0x040fe2000000003e */
[C---:B------:R-:W-:Y:S01]  /*20e0*/  FFMA R49, R39.reuse, R35, R60 ;  /* 0x0000002327317223 */ /* 0x040fe2000000003c */
[C---:B------:R-:W-:Y:S01]  /*20f0*/  FFMA R63, R39.reuse, R31, R36 ;  /* 0x0000001f273f7223 */ /* 0x040fe20000000024 */
[----:B------:R-:W-:Y:S01]  /*2100*/  FFMA R38, R39, R47, R38 ;  /* 0x0000002f27267223 */ /* 0x000fe20000000026 */
[----:B------:R-:W-:Y:S01]  /*2110*/  FFMA R30, R30, R50, R29 ;  /* 0x000000321e1e7223 */ /* 0x000fe2000000001d */
[-C--:B------:R-:W-:Y:S01]  /*2120*/  FFMA R37, R43, R7.reuse, R37 ;  /* 0x000000072b257223 */ /* 0x080fe20000000025 */
[-C--:B------:R-:W-:Y:S01]  /*2130*/  FFMA R33, R35, R7.reuse, R5 ;  /* 0x0000000723217223 */ /* 0x080fe20000000005 */
[-C--:B------:R-:W-:Y:S01]  /*2140*/  FFMA R39, R31, R7.reuse, R4 ;  /* 0x000000071f277223 */ /* 0x080fe20000000004 */
[----:B------:R-:W-:-:S02]  /*2150*/  FFMA R45, R47, R7, R6 ;  /* 0x000000072f2d7223 */ /* 0x000fc40000000006 */
[----:B------:R-:W4:Y:S01]  /*2160*/  LDS.128 R4, [R67+0x860] ;  /* 0x0008600043047984 */ /* 0x000f220000000c00 */
[C---:B------:R-:W-:Y:S01]  /*2170*/  FFMA R69, R31.reuse, R55, R52 ;  /* 0x000000371f457223 */ /* 0x040fe20000000034 */
[----:B------:R-:W-:Y:S02]  /*2180*/  FFMA R32, R31, R51, R30 ;  /* 0x000000331f207223 */ /* 0x000fe4000000001e */
[----:B------:R-:W5:Y:S01]  /*2190*/  LDS.128 R28, [R67+0x1060] ;  /* 0x00106000431c7984 */ /* 0x000f620000000c00 */
[-C--:B------:R-:W-:Y:S01]  /*21a0*/  FFMA R61, R43, R55.reuse, R61 ;  /* 0x000000372b3d7223 */ /* 0x080fe2000000003d */
[-C--:B------:R-:W-:Y:S01]  /*21b0*/  FFMA R53, R35, R55.reuse, R53 ;  /* 0x0000003723357223 */ /* 0x080fe20000000035 */
[----:B------:R-:W-:Y:S01]  /*21c0*/  FFMA R55, R47, R55, R54 ;  /* 0x000000372f377223 */ /* 0x000fe20000000036 */
[-C--:B------:R-:W-:Y:S01]  /*21d0*/  FFMA R35, R35, R51.reuse, R34 ;  /* 0x0000003323237223 */ /* 0x080fe20000000022 */
[-C--:B------:R-:W-:Y:S01]  /*21e0*/  FFMA R43, R43, R51.reuse, R42 ;  /* 0x000000332b2b7223 */ /* 0x080fe2000000002a */
[----:B------:R-:W-:Y:S01]  /*21f0*/  FFMA R47, R47, R51, R46 ;  /* 0x000000332f2f7223 */ /* 0x000fe2000000002e */
[----:B0-----:R-:W-:-:S02]  /*2200*/  FFMA R34, R16, R20, R49 ;  /* 0x0000001410227223 */ /* 0x001fc40000000031 */
        /* <DEDUP_REMOVED lines=30> */
[-C--:B------:R-:W-:Y:S01]  /*23f0*/  FFMA R37, R13, R29.reuse, R38 ;  /* 0x0000001d0d257223 */ /* 0x080fe20000000026 */
[----:B------:R-:W-:Y:S01]  /*2400*/  FFMA R39, R25, R29, R28 ;  /* 0x0000001d19277223 */ /* 0x000fe2000000001c */
[----:B0-----:R-:W-:Y:S01]  /*2410*/  FFMA R32, R12, R48, R32 ;  /* 0x000000300c207223 */ /* 0x001fe20000000020 */
[-C--:B------:R-:W-:Y:S01]  /*2420*/  FFMA R61, R10, R30.reuse, R61 ;  /* 0x0000001e0a3d7223 */ /* 0x080fe2000000003d */
[-C--:B------:R-:W-:Y:S01]  /*2430*/  FFMA R29, R22, R30.reuse, R33 ;  /* 0x0000001e161d7223 */ /* 0x080fe20000000021 */
[-C--:B------:R-:W-:Y:S01]  /*2440*/  FFMA R28, R14, R30.reuse, R37 ;  /* 0x0000001e0e1c7223 */ /* 0x080fe20000000025 */
[----:B------:R-:W-:Y:S01]  /*2450*/  FFMA R30, R26, R30, R39 ;  /* 0x0000001e1a1e7223 */ /* 0x000fe20000000027 */
[-C--:B------:R-:W-:Y:S01]  /*2460*/  FFMA R20, R20, R48.reuse, R35 ;  /* 0x0000003014147223 */ /* 0x080fe20000000023 */
[----:B------:R-:W-:Y:S01]  /*2470*/  FFMA R13, R13, R49, R32 ;  /* 0x000000310d0d7223 */ /* 0x000fe20000000020 */
[----:B------:R-:W-:Y:S01]  /*2480*/  LDS.128 R52, [R67+0x70] ;  /* 0x0000700043347984 */ /* 0x000fe20000000c00 */
[----:B------:R-:W-:-:S03]  /*2490*/  FFMA R8, R8, R48, R43 ;  /* 0x0000003008087223 */ /* 0x000fc6000000002b */
[----:B------:R-:W0:Y:S04]  /*24a0*/  LDS.128 R32, [R68+0x70] ;  /* 0x0000700044207984 */ /* 0x000e280000000c00 */
[----:B------:R-:W1:Y:S04]  /*24b0*/  LDS.128 R36, [R68+0x100] ;  /* 0x0001000044247984 */ /* 0x000e680000000c00 */
[----:B------:R-:W2:Y:S01]  /*24c0*/  LDS.128 R40, [R68+0x190] ;  /* 0x0001900044287984 */ /* 0x000ea20000000c00 */
[-C--:B------:R-:W-:Y:S01]  /*24d0*/  FFMA R21, R21, R49.reuse, R20 ;  /* 0x0000003115157223 */ /* 0x080fe20000000014 */
[----:B------:R-:W-:Y:S01]  /*24e0*/  FFMA R9, R9, R49, R8 ;  /* 0x0000003109097223 */ /* 0x000fe20000000008 */
[----:B------:R-:W-:Y:S01]  /*24f0*/  FFMA R14, R14, R50, R13 ;  /* 0x000000320e0e7223 */ /* 0x000fe2000000000d */
[----:B------:R-:W-:Y:S01]  /*2500*/  FFMA R24, R24, R48, R47 ;  /* 0x0000003018187223 */ /* 0x000fe2000000002f */
[-C--:B------:R-:W-:Y:S01]  /*2510*/  FFMA R22, R22, R50.reuse, R21 ;  /* 0x0000003216167223 */ /* 0x080fe20000000015 */
[----:B------:R-:W-:Y:S01]  /*2520*/  FFMA R10, R10, R50, R9 ;  /* 0x000000320a0a7223 */ /* 0x000fe20000000009 */
[-C--:B------:R-:W-:Y:S01]  /*2530*/  FFMA R13, R11, R7.reuse, R17 ;  /* 0x000000070b0d7223 */ /* 0x080fe20000000011 */
[-C--:B------:R-:W-:Y:S01]  /*2540*/  FFMA R21, R23, R7.reuse, R5 ;  /* 0x0000000717157223 */ /* 0x080fe20000000005 */
[-C--:B------:R-:W-:Y:S01]  /*2550*/  FFMA R63, R15, R7.reuse, R4 ;  /* 0x000000070f3f7223 */ /* 0x080fe20000000004 */
[----:B------:R-:W-:Y:S01]  /*2560*/  FFMA R20, R27, R7, R6 ;  /* 0x000000071b147223 */ /* 0x000fe20000000006 */
[C---:B------:R-:W-:Y:S01]  /*2570*/  FFMA R9, R19.reuse, R11, R62 ;  /* 0x0000000b13097223 */ /* 0x040fe2000000003e */
[----:B------:R-:W-:Y:S01]  /*2580*/  FFMA R60, R19, R23, R60 ;  /* 0x00000017133c7223 */ /* 0x000fe2000000003c */
[----:B------:R-:W3:Y:S01]  /*2590*/  LDS.128 R4, [R67+0x870] ;  /* 0x0008700043047984 */ /* 0x000ee20000000c00 */
[----:B------:R-:W-:-:S03]  /*25a0*/  FFMA R25, R25, R49, R24 ;  /* 0x0000003119197223 */ /* 0x000fc60000000018 */
[----:B------:R-:W4:Y:S01]  /*25b0*/  LDS.128 R44, [R68+0x220] ;  /* 0x00022000442c7984 */ /* 0x000f220000000c00 */
[----:B------:R-:W-:Y:S01]  /*25c0*/  FFMA R16, R19, R15, R16 ;  /* 0x0000000f13107223 */ /* 0x000fe20000000010 */
[----:B------:R-:W-:Y:S01]  /*25d0*/  FFMA R26, R26, R50, R25 ;  /* 0x000000321a1a7223 */ /* 0x000fe20000000019 */
[C---:B------:R-:W-:Y:S01]  /*25e0*/  FFMA R61, R11.reuse, R31, R61 ;  /* 0x0000001f0b3d7223 */ /* 0x040fe2000000003d */
[----:B------:R-:W-:Y:S01]  /*25f0*/  FFMA R69, R11, R51, R10 ;  /* 0x000000330b457223 */ /* 0x000fe2000000000a */
[-C--:B------:R-:W-:Y:S01]  /*2600*/  FFMA R49, R23, R31.reuse, R29 ;  /* 0x0000001f17317223 */ /* 0x080fe2000000001d */
[----:B------:R-:W-:Y:S01]  /*2610*/  FFMA R12, R15, R31, R28 ;  /* 0x0000001f0f0c7223 */ /* 0x000fe2000000001c */
[-C--:B------:R-:W-:Y:S01]  /*2620*/  FFMA R23, R23, R51.reuse, R22 ;  /* 0x0000003317177223 */ /* 0x080fe20000000016 */
[----:B------:R-:W-:Y:S01]  /*2630*/  FFMA R15, R15, R51, R14 ;  /* 0x000000330f0f7223 */ /* 0x000fe2000000000e */
[C---:B0-----:R-:W-:Y:S01]  /*2640*/  FFMA R8, R52.reuse, R32, R9 ;  /* 0x0000002034087223 */ /* 0x041fe20000000009 */
[----:B-1----:R-:W-:-:S03]  /*2650*/  FFMA R60, R52, R36, R60 ;  /* 0x00000024343c7223 */ /* 0x002fc6000000003c */
[C---:B------:R-:W-:Y:S01]  /*2660*/  FFMA R9, R53.reuse, R33, R8 ;  /* 0x0000002135097223 */ /* 0x040fe20000000008 */
[----:B--2---:R-:W-:Y:S01]  /*2670*/  FFMA R16, R52, R40, R16 ;  /* 0x0000002834107223 */ /* 0x004fe20000000010 */
[----:B------:R-:W-:Y:S01]  /*2680*/  FFMA R11, R53, R37, R60 ;  /* 0x00000025350b7223 */ /* 0x000fe2000000003c */
[----:B------:R-:W-:Y:S01]  /*2690*/  FFMA R19, R19, R27, R18 ;  /* 0x0000001b13137223 */ /* 0x000fe20000000012 */
[C---:B------:R-:W-:Y:S01]  /*26a0*/  FFMA R48, R27.reuse, R31, R30 ;  /* 0x0000001f1b307223 */ /* 0x040fe2000000001e */
[----:B------:R-:W-:Y:S01]  /*26b0*/  FFMA R51, R27, R51, R26 ;  /* 0x000000331b337223 */ /* 0x000fe2000000001a */
[----:B------:R-:W-:Y:S01]  /*26c0*/  FFMA R17, R53, R41, R16 ;  /* 0x0000002935117223 */ /* 0x000fe20000000010 */
[----:B------:R-:W0:Y:S01]  /*26d0*/  LDS.128 R24, [R67+0x1070] ;  /* 0x0010700043187984 */ /* 0x000e220000000c00 */
[C---:B------:R-:W-:Y:S01]  /*26e0*/  FFMA R16, R54.reuse, R34, R9 ;  /* 0x0000002236107223 */ /* 0x040fe20000000009 */
[C---:B------:R-:W-:Y:S02]  /*26f0*/  FFMA R14, R54.reuse, R38, R11 ;  /* 0x00000026360e7223 */ /* 0x040fe4000000000b */
[----:B------:R-:W1:Y:S01]  /*2700*/  LDS.128 R8, [R67+0x1870] ;  /* 0x0018700043087984 */ /* 0x000e620000000c00 */
[----:B------:R-:W-:Y:S01]  /*2710*/  FFMA R18, R54, R42, R17 ;  /* 0x0000002a36127223 */ /* 0x000fe20000000011 */
[----:B------:R-:W-:Y:S01]  /*2720*/  FFMA R17, R55, R39, R14 ;  /* 0x0000002737117223 */ /* 0x000fe2000000000e */
[-C--:B---3--:R-:W-:Y:S01]  /*2730*/  FFMA R14, R32, R4.reuse, R13 ;  /* 0x00000004200e7223 */ /* 0x088fe2000000000d */
[-C--:B------:R-:W-:Y:S01]  /*2740*/  FFMA R22, R36, R4.reuse, R21 ;  /* 0x0000000424167223 */ /* 0x080fe20000000015 */
[-C--:B------:R-:W-:Y:S01]  /*2750*/  FFMA R28, R40, R4.reuse, R63 ;  /* 0x00000004281c7223 */ /* 0x080fe2000000003f */
[----:B----4-:R-:W-:Y:S01]  /*2760*/  FFMA R20, R44, R4, R20 ;  /* 0x000000042c147223 */ /* 0x010fe20000000014 */
        /* <DEDUP_REMOVED lines=8> */
[----:B------:R-:W-:Y:S01]  /*27f0*/  UIADD3 UR4, UPT, UPT, UR4, 0x20, URZ ;  /* 0x0000002004047890 */ /* 0x000fe2000fffe0ff */
[----:B------:R-:W-:-:S02]  /*2800*/  FFMA R29, R39, R7, R4 ;  /* 0x00000007271d7223 */ /* 0x000fc40000000004 */
[-C--:B------:R-:W-:Y:S01]  /*2810*/  FFMA R31, R47, R7.reuse, R6 ;  /* 0x000000072f1f7223 */ /* 0x080fe20000000006 */
[----:B------:R-:W-:Y:S01]  /*2820*/  FFMA R52, R52, R44, R19 ;  /* 0x0000002c34347223 */ /* 0x000fe20000000013 */
[-C--:B------:R-:W-:Y:S01]  /*2830*/  FFMA R28, R35, R7.reuse, R28 ;  /* 0x00000007231c7223 */ /* 0x080fe2000000001c */
[----:B------:R-:W-:Y:S01]  /*2840*/  FFMA R30, R43, R7, R30 ;  /* 0x000000072b1e7223 */ /* 0x000fe2000000001e */
[----:B------:R-:W-:Y:S01]  /*2850*/  UISETP.GE.AND UP0, UPT, UR4, UR10, UPT ;  /* 0x0000000a0400728c */ /* 0x000fe2000bf06270 */
[----:B------:R-:W-:Y:S01]  /*2860*/  FFMA R53, R53, R45, R52 ;  /* 0x0000002d35357223 */ /* 0x000fe20000000034 */
[-C--:B0-----:R-:W-:Y:S01]  /*2870*/  FFMA R4, R32, R24.reuse, R61 ;  /* 0x0000001820047223 */ /* 0x081fe2000000003d */
[-C--:B------:R-:W-:Y:S01]  /*2880*/  FFMA R6, R36, R24.reuse, R49 ;  /* 0x0000001824067223 */ /* 0x080fe20000000031 */
[----:B------:R-:W-:Y:S01]  /*2890*/  FFMA R12, R40, R24, R12 ;  /* 0x00000018280c7223 */ /* 0x000fe2000000000c */
[-C--:B-1----:R-:W-:Y:S01]  /*28a0*/  FFMA R32, R32, R8.reuse, R69 ;  /* 0x0000000820207223 */ /* 0x082fe20000000045 */
[-C--:B------:R-:W-:Y:S01]  /*28b0*/  FFMA R36, R36, R8.reuse, R23 ;  /* 0x0000000824247223 */ /* 0x080fe20000000017 */
[----:B------:R-:W-:Y:S01]  /*28c0*/  FFMA R40, R40, R8, R15 ;  /* 0x0000000828287223 */ /* 0x000fe2000000000f */
[C---:B------:R-:W-:Y:S01]  /*28d0*/  FFMA R48, R44.reuse, R24, R48 ;  /* 0x000000182c307223 */ /* 0x040fe20000000030 */
[----:B------:R-:W-:Y:S01]  /*28e0*/  FFMA R8, R44, R8, R51 ;  /* 0x000000082c087223 */ /* 0x000fe20000000033 */
        /* <DEDUP_REMOVED lines=8> */
[-C--:B------:R-:W-:Y:S01]  /*2970*/  FFMA R24, R34, R26.reuse, R5 ;  /* 0x0000001a22187223 */ /* 0x080fe20000000005 */
[----:B------:R-:W-:Y:S01]  /*2980*/  FFMA R4, R38, R26, R7 ;  /* 0x0000001a26047223 */ /* 0x000fe20000000007 */
[----:B------:R-:W-:Y:S01]  /*2990*/  FFMA R32, R34, R10, R33 ;  /* 0x0000000a22207223 */ /* 0x000fe20000000021 */
[----:B------:R-:W-:Y:S01]  /*29a0*/  FFMA R6, R42, R26, R13 ;  /* 0x0000001a2a067223 */ /* 0x000fe2000000000d */
[-C--:B------:R-:W-:Y:S01]  /*29b0*/  FFMA R38, R38, R10.reuse, R37 ;  /* 0x0000000a26267223 */ /* 0x080fe20000000025 */
[----:B------:R-:W-:Y:S01]  /*29c0*/  FFMA R34, R42, R10, R41 ;  /* 0x0000000a2a227223 */ /* 0x000fe20000000029 */
[----:B------:R-:W-:Y:S01]  /*29d0*/  FFMA R54, R54, R46, R53 ;  /* 0x0000002e36367223 */ /* 0x000fe20000000035 */
[C---:B------:R-:W-:Y:S01]  /*29e0*/  FFMA R12, R46.reuse, R26, R25 ;  /* 0x0000001a2e0c7223 */ /* 0x040fe20000000019 */
[----:B------:R-:W-:Y:S01]  /*29f0*/  FFMA R10, R46, R10, R9 ;  /* 0x0000000a2e0a7223 */ /* 0x000fe20000000009 */
[----:B------:R-:W-:Y:S01]  /*2a00*/  FFMA R16, R55, R35, R16 ;  /* 0x0000002337107223 */ /* 0x000fe20000000010 */
[-C--:B------:R-:W-:Y:S01]  /*2a10*/  FFMA R24, R35, R27.reuse, R24 ;  /* 0x0000001b23187223 */ /* 0x080fe20000000018 */
        /* <DEDUP_REMOVED lines=9> */
[----:B------:R-:W-:-:S02]  /*2ab0*/  IADD3 R66, PT, PT, R66, 0x8, RZ ;  /* 0x0000000842427810 */ /* 0x000fc40007ffe0ff */
[----:B------:R-:W-:Y:S02]  /*2ac0*/  IADD3 R58, PT, PT, R58, 0x8, RZ ;  /* 0x000000083a3a7810 */ /* 0x000fe40007ffe0ff */
[----:B------:R-:W-:Y:S02]  /*2ad0*/  IADD3 R65, PT, PT, R65, 0x8, RZ ;  /* 0x0000000841417810 */ /* 0x000fe40007ffe0ff */
[----:B------:R-:W-:Y:S02]  /*2ae0*/  IADD3 R59, PT, PT, R59, 0x8, RZ ;  /* 0x000000083b3b7810 */ /* 0x000fe40007ffe0ff */
[----:B------:R-:W-:Y:S01]  /*2af0*/  IADD3 R64, PT, PT, R64, 0x8, RZ ;  /* 0x0000000840407810 */ /* 0x000fe20007ffe0ff */
[----:B------:R-:W-:Y:S06]  /*2b00*/  BAR.SYNC.DEFER_BLOCKING 0x0 ;  /* 0x0000000000007b1d */ /* 0x000fec0000010000 */
[----:B------:R-:W-:Y:S05]  /*2b10*/  BRA.U !UP0, `(.L_x_1) ;  /* 0xffffffd508e47547 */ /* 0x000fea000b83ffff */
.L_x_0:
[----:B------:R-:W1:Y:S01]  /*2b20*/  S2R R4, SR_CTAID.Y ;  /* 0x0000000000047919 */ /* 0x000e620000002600 */
[----:B------:R-:W0:Y:S01]  /*2b30*/  LDC.64 R8, c[0x0][0x390] ;  /* 0x0000e400ff087b82 */ /* 0x000e220000000a00 */
[----:B------:R-:W-:Y:S02]  /*2b40*/  SHF.R.S32.HI R5, RZ, 0x1f, R0 ;  /* 0x0000001fff057819 */ /* 0x000fe40000011400 */
[----:B--2---:R-:W-:Y:S02]  /*2b50*/  LEA R2, R57, R2, 0x4 ;  /* 0x0000000239027211 */ /* 0x004fe400078e20ff */
[----:B------:R-:W-:-:S04]  /*2b60*/  LEA.HI R5, R5, R0, RZ, 0x2 ;  /* 0x0000000005057211 */ /* 0x000fc800078f10ff */
[----:B------:R-:W-:Y:S02]  /*2b70*/  SHF.R.S32.HI R5, RZ, 0x2, R5 ;  /* 0x00000002ff057819 */ /* 0x000fe40000011405 */
[----:B-1----:R-:W-:-:S05]  /*2b80*/  LEA R0, R4, R3, 0x6 ;  /* 0x0000000304007211 */ /* 0x002fca00078e30ff */
[----:B------:R-:W-:-:S05]  /*2b90*/  IMAD R2, R5, R0, R2 ;  /* 0x0000000005027224 */ /* 0x000fca00078e0202 */
[CC--:B------:R-:W-:Y:S02]  /*2ba0*/  LEA R6, R5.reuse, R2.reuse, 0x5 ;  /* 0x0000000205067211 */ /* 0x0c0fe400078e28ff */
[C---:B------:R-:W-:Y:S01]  /*2bb0*/  LEA R7, R5.reuse, R2, 0x4 ;  /* 0x0000000205077211 */ /* 0x040fe200078e20ff */
[----:B0-----:R-:W-:Y:S01]  /*2bc0*/  IMAD.WIDE R2, R2, 0x10, R8 ;  /* 0x0000001002027825 */ /* 0x001fe200078e0208 */
[----:B------:R-:W-:-:S03]  /*2bd0*/  LEA R11, R5, R6, 0x4 ;  /* 0x00000006050b7211 */ /* 0x000fc600078e20ff */
[--C-:B------:R-:W-:Y:S01]  /*2be0*/  IMAD.WIDE R4, R7, 0x10, R8.reuse ;  /* 0x0000001007047825 */ /* 0x100fe200078e0208 */
[----:B---3--:R-:W-:Y:S03]  /*2bf0*/  STG.E.128 desc[UR6][R2.64], R16 ;  /* 0x0000001002007986 */ /* 0x008fe6000c101d06 */
[--C-:B------:R-:W-:Y:S01]  /*2c00*/  IMAD.WIDE R6, R6, 0x10, R8.reuse ;  /* 0x0000001006067825 */ /* 0x100fe200078e0208 */
[----:B------:R-:W-:Y:S03]  /*2c10*/  STG.E.128 desc[UR6][R4.64], R28 ;  /* 0x0000001c04007986 */ /* 0x000fe6000c101d06 */
[----:B------:R-:W-:Y:S01]  /*2c20*/  IMAD.WIDE R8, R11, 0x10, R8 ;  /* 0x000000100b087825 */ /* 0x000fe200078e0208 */
[----:B------:R-:W-:Y:S04]  /*2c30*/  STG.E.128 desc[UR6][R6.64], R24 ;  /* 0x0000001806007986 */ /* 0x000fe8000c101d06 */
[----:B------:R-:W-:Y:S01]  /*2c40*/  STG.E.128 desc[UR6][R8.64], R32 ;  /* 0x0000002008007986 */ /* 0x000fe2000c101d06 */
[----:B----4-:R-:W-:Y:S05]  /*2c50*/  EXIT ;  /* 0x000000000000794d */ /* 0x010fea0003800000 */
.L_x_2:
[----:B------:R-:W-:-:S00]  /*2c60*/  BRA `(.L_x_2) ;  /* 0xfffffffc00fc7947 */ /* 0x000fc0000383ffff */
[----:B------:R-:W-:-:S00]  /*2c70*/  NOP ;  /* 0x0000000000007918 */ /* 0x000fc00000000000 */
        /* <DEDUP_REMOVED lines=8> */
.L_x_3:


//--------------------- .nv.shared._Z19kernel_matmul_t_optPK6float4S1_PS_iii --------------------------
	.section	.nv.shared._Z19kernel_matmul_t_optPK6float4S1_PS_iii,"aw",@nobits
	.sectionflags	@""
	.align	16
.nv.shared._Z19kernel_matmul_t_optPK6float4S1_PS_iii:
	.zero		18432


//--------------------- .nv.shared.reserved.0     --------------------------
	.section	.nv.shared.reserved.0,"aw",@nobits
	.weak		__nv_reservedSMEM_offset_0_alias
	.size		__nv_reservedSMEM_offset_0_alias, 0, 64
	.other		__nv_reservedSMEM_offset_0_alias,@"STO_CUDA_RESERVED_SHARED STV_DEFAULT"
__nv_reservedSMEM_offset_0_alias:
	.zero		0
	.zero		64


//--------------------- .nv.constant0._Z19kernel_matmul_t_optPK6float4S1_PS_iii --------------------------
	.section	.nv.constant0._Z19kernel_matmul_t_optPK6float4S1_PS_iii,"a",@progbits
	.sectionflags	@""
	.align	4
.nv.constant0._Z19kernel_matmul_t_optPK6float4S1_PS_iii:
	.zero		932


//--------------------- SYMBOLS --------------------------

	.type		.nv.reservedSmem.offset0,@object
	.size		.nv.reservedSmem.offset0,0x4
	.type		.nv.reservedSmem.cap,@object
	.size		.nv.reservedSmem.cap,0x4
